	.target	sm_100a

	.elftype	@"ET_EXEC"


//--------------------- .note.nv.tkinfo           --------------------------
	.section	.note.nv.tkinfo,"",@"SHT_NOTE"
	.sectionflags	@"SHF_NOTE_NV_TKINFO"
	.tkinfo
        /*0018*/ 	.word	0x00000002
        /*0030*/ 	.string	""
        /*0030*/ 	.string	"ptxas"
        /*0030*/ 	.string	"Cuda compilation tools, release 13.0, V13.0.88"
        /*0030*/ 	.string	"Build cuda_13.0.r13.0/compiler.36424714_0"
        /*0030*/ 	.string	"-arch sm_100a -m 64 "



//--------------------- .note.nv.cuinfo           --------------------------
	.section	.note.nv.cuinfo,"",@"SHT_NOTE"
	.sectionflags	@"SHF_NOTE_NV_CUINFO"
        /*0018*/ 	.short	0x0002
        /*001a*/ 	.short	0x0064
        /*001c*/ 	.short	0x0082
	.zero		2


//--------------------- .nv.info                  --------------------------
	.section	.nv.info,"",@"SHT_CUDA_INFO"
	.align	4


	//----- nvinfo : EIATTR_REGCOUNT
	.align		4
        /*0000*/ 	.byte	0x04, 0x2f
        /*0002*/ 	.short	(.L_19 - .L_18)
	.align		4
.L_18:
        /*0004*/ 	.word	index@(_ZN7cutlass13device_kernelINS_4gemm6kernel13GemmUniversalIN4cute5tupleIJiiiiEEENS1_10collective13CollectiveMmaINS1_35MainloopSm100TmaUmmaWarpSpecializedILi27ELi2ELi4ENS5_IJNS4_1CILi1EEESB_SB_EEEEENS5_IJNSA_ILi64EEESE_SE_EEENS_12float_e4m3_tENS5_IJSB_llEEESG_SH_NS4_8TiledMMAINS4_8MMA_AtomIJNS4_10MMA_TraitsINS4_19SM100_MMA_F8F6F4_SSEJSG_SG_fSE_SE_NS4_17integral_constantINS4_4UMMA5MajorELSO_1EEESP_NSM_INSN_7ScaleInELSQ_0EEESR_EEEEEENS4_6LayoutISC_NS5_IJNSA_ILi0EEESV_SV_EEEEENS5_IJNS4_10UnderscoreESY_SY_EEEEENS4_13SM90_TMA_LOADENS4_14ComposedLayoutINS4_7SwizzleILi2ELi4ELi3EEENS4_18smem_ptr_flag_bitsILi8EEENSU_INS5_IJSE_NSA_ILi8EEEEEENS5_IJSB_SE_EEEEEEEvNS4_8identityES11_S1B_vS1C_EENS_8epilogue10collective18CollectiveEpilogueINS1E_23Sm100TmaWarpSpecializedILi1ELi1ELi32ELb0ELb0EEEJSF_NS5_IJNSU_ISE_SB_EES1J_EEESG_NS5_IJlSB_lEEESG_S1L_NS1E_6fusion15FusionCallbacksIS1I_NS1M_17LinearCombinationISG_fSG_fLNS_15FloatRoundStyleE2EEESF_S1K_JEEENS4_5SM1004TMEM4LOAD26SM100_TMEM_LOAD_16dp32b32xES11_NS12_IS14_S16_NSU_INS5_IJS17_SE_EEENS5_IJSE_SB_EEEEEEENS4_39AutoVectorizingCopyWithAssumedAlignmentILi128EEENS4_14SM90_TMA_STOREES1Z_S21_S21_EEEvvEEEEvNT_6ParamsE)
        /*0008*/ 	.word	0x00000078


	//----- nvinfo : EIATTR_FRAME_SIZE
	.align		4
.L_19:
        /*000c*/ 	.byte	0x04, 0x11
        /*000e*/ 	.short	(.L_21 - .L_20)
	.align		4
.L_20:
        /*0010*/ 	.word	index@($__internal_2_$__cuda_sm10x_tcgen05_guardrail_trap_unallocated_columns_being_dealloced)
        /*0014*/ 	.word	0x00000000


	//----- nvinfo : EIATTR_FRAME_SIZE
	.align		4
.L_21:
        /*0018*/ 	.byte	0x04, 0x11
        /*001a*/ 	.short	(.L_23 - .L_22)
	.align		4
.L_22:
        /*001c*/ 	.word	index@($__internal_1_$__cuda_sm10x_tcgen05_guardrail_trap_phase_invalid_during_alloc)
        /*0020*/ 	.word	0x00000000


	//----- nvinfo : EIATTR_FRAME_SIZE
	.align		4
.L_23:
        /*0024*/ 	.byte	0x04, 0x11
        /*0026*/ 	.short	(.L_25 - .L_24)
	.align		4
.L_24:
        /*0028*/ 	.word	index@($__internal_0_$__cuda_sm10x_tcgen05_guardrail_trap_col_being_dealloced_not_returned_by_alloc)
        /*002c*/ 	.word	0x00000000


	//----- nvinfo : EIATTR_FRAME_SIZE
	.align		4
.L_25:
        /*0030*/ 	.byte	0x04, 0x11
        /*0032*/ 	.short	(.L_27 - .L_26)
	.align		4
.L_26:
        /*0034*/ 	.word	index@(_ZN7cutlass13device_kernelINS_4gemm6kernel13GemmUniversalIN4cute5tupleIJiiiiEEENS1_10collective13CollectiveMmaINS1_35MainloopSm100TmaUmmaWarpSpecializedILi27ELi2ELi4ENS5_IJNS4_1CILi1EEESB_SB_EEEEENS5_IJNSA_ILi64EEESE_SE_EEENS_12float_e4m3_tENS5_IJSB_llEEESG_SH_NS4_8TiledMMAINS4_8MMA_AtomIJNS4_10MMA_TraitsINS4_19SM100_MMA_F8F6F4_SSEJSG_SG_fSE_SE_NS4_17integral_constantINS4_4UMMA5MajorELSO_1EEESP_NSM_INSN_7ScaleInELSQ_0EEESR_EEEEEENS4_6LayoutISC_NS5_IJNSA_ILi0EEESV_SV_EEEEENS5_IJNS4_10UnderscoreESY_SY_EEEEENS4_13SM90_TMA_LOADENS4_14ComposedLayoutINS4_7SwizzleILi2ELi4ELi3EEENS4_18smem_ptr_flag_bitsILi8EEENSU_INS5_IJSE_NSA_ILi8EEEEEENS5_IJSB_SE_EEEEEEEvNS4_8identityES11_S1B_vS1C_EENS_8epilogue10collective18CollectiveEpilogueINS1E_23Sm100TmaWarpSpecializedILi1ELi1ELi32ELb0ELb0EEEJSF_NS5_IJNSU_ISE_SB_EES1J_EEESG_NS5_IJlSB_lEEESG_S1L_NS1E_6fusion15FusionCallbacksIS1I_NS1M_17LinearCombinationISG_fSG_fLNS_15FloatRoundStyleE2EEESF_S1K_JEEENS4_5SM1004TMEM4LOAD26SM100_TMEM_LOAD_16dp32b32xES11_NS12_IS14_S16_NSU_INS5_IJS17_SE_EEENS5_IJSE_SB_EEEEEEENS4_39AutoVectorizingCopyWithAssumedAlignmentILi128EEENS4_14SM90_TMA_STOREES1Z_S21_S21_EEEvvEEEEvNT_6ParamsE)
        /*0038*/ 	.word	0x00000000


	//----- nvinfo : EIATTR_MIN_STACK_SIZE
	.align		4
.L_27:
        /*003c*/ 	.byte	0x04, 0x12
        /*003e*/ 	.short	(.L_29 - .L_28)
	.align		4
.L_28:
        /*0040*/ 	.word	index@(_ZN7cutlass13device_kernelINS_4gemm6kernel13GemmUniversalIN4cute5tupleIJiiiiEEENS1_10collective13CollectiveMmaINS1_35MainloopSm100TmaUmmaWarpSpecializedILi27ELi2ELi4ENS5_IJNS4_1CILi1EEESB_SB_EEEEENS5_IJNSA_ILi64EEESE_SE_EEENS_12float_e4m3_tENS5_IJSB_llEEESG_SH_NS4_8TiledMMAINS4_8MMA_AtomIJNS4_10MMA_TraitsINS4_19SM100_MMA_F8F6F4_SSEJSG_SG_fSE_SE_NS4_17integral_constantINS4_4UMMA5MajorELSO_1EEESP_NSM_INSN_7ScaleInELSQ_0EEESR_EEEEEENS4_6LayoutISC_NS5_IJNSA_ILi0EEESV_SV_EEEEENS5_IJNS4_10UnderscoreESY_SY_EEEEENS4_13SM90_TMA_LOADENS4_14ComposedLayoutINS4_7SwizzleILi2ELi4ELi3EEENS4_18smem_ptr_flag_bitsILi8EEENSU_INS5_IJSE_NSA_ILi8EEEEEENS5_IJSB_SE_EEEEEEEvNS4_8identityES11_S1B_vS1C_EENS_8epilogue10collective18CollectiveEpilogueINS1E_23Sm100TmaWarpSpecializedILi1ELi1ELi32ELb0ELb0EEEJSF_NS5_IJNSU_ISE_SB_EES1J_EEESG_NS5_IJlSB_lEEESG_S1L_NS1E_6fusion15FusionCallbacksIS1I_NS1M_17LinearCombinationISG_fSG_fLNS_15FloatRoundStyleE2EEESF_S1K_JEEENS4_5SM1004TMEM4LOAD26SM100_TMEM_LOAD_16dp32b32xES11_NS12_IS14_S16_NSU_INS5_IJS17_SE_EEENS5_IJSE_SB_EEEEEEENS4_39AutoVectorizingCopyWithAssumedAlignmentILi128EEENS4_14SM90_TMA_STOREES1Z_S21_S21_EEEvvEEEEvNT_6ParamsE)
        /*0044*/ 	.word	0x00000000
.L_29:


//--------------------- .nv.compat                --------------------------
	.section	.nv.compat,"",@"SHT_CUDA_COMPAT_INFO"
	.align	4
        /*0000*/ 	.byte	0x02, 0x09, 0x01, 0x00, 0x02, 0x02, 0x02, 0x00, 0x02, 0x05, 0x05, 0x00, 0x03, 0x07, 0x01, 0x01
        /*0010*/ 	.byte	0x02, 0x03, 0x01, 0x00, 0x02, 0x06, 0x01, 0x00, 0x04, 0x0b, 0x08, 0x00, 0x09, 0x00, 0x00, 0x00
        /*0020*/ 	.byte	0x00, 0x00, 0x00, 0x00


//--------------------- .nv.info._ZN7cutlass13device_kernelINS_4gemm6kernel13GemmUniversalIN4cute5tupleIJiiiiEEENS1_10collective13CollectiveMmaINS1_35MainloopSm100TmaUmmaWarpSpecializedILi27ELi2ELi4ENS5_IJNS4_1CILi1EEESB_SB_EEEEENS5_IJNSA_ILi64EEESE_SE_EEENS_12float_e4m3_tENS5_IJSB_llEEESG_SH_NS4_8TiledMMAINS4_8MMA_AtomIJNS4_10MMA_TraitsINS4_19SM100_MMA_F8F6F4_SSEJSG_SG_fSE_SE_NS4_17integral_constantINS4_4UMMA5MajorELSO_1EEESP_NSM_INSN_7ScaleInELSQ_0EEESR_EEEEEENS4_6LayoutISC_NS5_IJNSA_ILi0EEESV_SV_EEEEENS5_IJNS4_10UnderscoreESY_SY_EEEEENS4_13SM90_TMA_LOADENS4_14ComposedLayoutINS4_7SwizzleILi2ELi4ELi3EEENS4_18smem_ptr_flag_bitsILi8EEENSU_INS5_IJSE_NSA_ILi8EEEEEENS5_IJSB_SE_EEEEEEEvNS4_8identityES11_S1B_vS1C_EENS_8epilogue10collective18CollectiveEpilogueINS1E_23Sm100TmaWarpSpecializedILi1ELi1ELi32ELb0ELb0EEEJSF_NS5_IJNSU_ISE_SB_EES1J_EEESG_NS5_IJlSB_lEEESG_S1L_NS1E_6fusion15FusionCallbacksIS1I_NS1M_17LinearCombinationISG_fSG_fLNS_15FloatRoundStyleE2EEESF_S1K_JEEENS4_5SM1004TMEM4LOAD26SM100_TMEM_LOAD_16dp32b32xES11_NS12_IS14_S16_NSU_INS5_IJS17_SE_EEENS5_IJSE_SB_EEEEEEENS4_39AutoVectorizingCopyWithAssumedAlignmentILi128EEENS4_14SM90_TMA_STOREES1Z_S21_S21_EEEvvEEEEvNT_6ParamsE --------------------------
	.section	.nv.info._ZN7cutlass13device_kernelINS_4gemm6kernel13GemmUniversalIN4cute5tupleIJiiiiEEENS1_10collective13CollectiveMmaINS1_35MainloopSm100TmaUmmaWarpSpecializedILi27ELi2ELi4ENS5_IJNS4_1CILi1EEESB_SB_EEEEENS5_IJNSA_ILi64EEESE_SE_EEENS_12float_e4m3_tENS5_IJSB_llEEESG_SH_NS4_8TiledMMAINS4_8MMA_AtomIJNS4_10MMA_TraitsINS4_19SM100_MMA_F8F6F4_SSEJSG_SG_fSE_SE_NS4_17integral_constantINS4_4UMMA5MajorELSO_1EEESP_NSM_INSN_7ScaleInELSQ_0EEESR_EEEEEENS4_6LayoutISC_NS5_IJNSA_ILi0EEESV_SV_EEEEENS5_IJNS4_10UnderscoreESY_SY_EEEEENS4_13SM90_TMA_LOADENS4_14ComposedLayoutINS4_7SwizzleILi2ELi4ELi3EEENS4_18smem_ptr_flag_bitsILi8EEENSU_INS5_IJSE_NSA_ILi8EEEEEENS5_IJSB_SE_EEEEEEEvNS4_8identityES11_S1B_vS1C_EENS_8epilogue10collective18CollectiveEpilogueINS1E_23Sm100TmaWarpSpecializedILi1ELi1ELi32ELb0ELb0EEEJSF_NS5_IJNSU_ISE_SB_EES1J_EEESG_NS5_IJlSB_lEEESG_S1L_NS1E_6fusion15FusionCallbacksIS1I_NS1M_17LinearCombinationISG_fSG_fLNS_15FloatRoundStyleE2EEESF_S1K_JEEENS4_5SM1004TMEM4LOAD26SM100_TMEM_LOAD_16dp32b32xES11_NS12_IS14_S16_NSU_INS5_IJS17_SE_EEENS5_IJSE_SB_EEEEEEENS4_39AutoVectorizingCopyWithAssumedAlignmentILi128EEENS4_14SM90_TMA_STOREES1Z_S21_S21_EEEvvEEEEvNT_6ParamsE,"",@"SHT_CUDA_INFO"
	.sectionflags	@""
	.align	4


	//----- nvinfo : EIATTR_CUDA_API_VERSION
	.align		4
        /*0000*/ 	.byte	0x04, 0x37
        /*0002*/ 	.short	(.L_31 - .L_30)
.L_30:
        /*0004*/ 	.word	0x00000082


	//----- nvinfo : EIATTR_KPARAM_INFO
	.align		4
.L_31:
        /*0008*/ 	.byte	0x04, 0x17
        /*000a*/ 	.short	(.L_33 - .L_32)
.L_32:
        /*000c*/ 	.word	0x00000000
        /*0010*/ 	.short	0x0000
        /*0012*/ 	.short	0x0000
        /*0014*/ 	.byte	0x00, 0xf0, 0x01, 0x20


	//----- nvinfo : EIATTR_AT_ENTRY_FRAGMENTS
	.align		4
.L_33:
        /*0018*/ 	.byte	0x04, 0x4f
        /*001a*/ 	.short	(.L_35 - .L_34)


	//   ....[0]....
.L_34:
        /*001c*/ 	.word	0x00000006


	//----- nvinfo : EIATTR_RESERVED_SMEM_USED
	.align		4
.L_35:
        /*0020*/ 	.byte	0x01, 0x41
	.zero		2


	//----- nvinfo : EIATTR_SPARSE_MMA_MASK
	.align		4
        /*0024*/ 	.byte	0x03, 0x50
        /*0026*/ 	.short	0x0000


	//----- nvinfo : EIATTR_TCGEN05_1CTA_USED
	.align		4
        /*0028*/ 	.byte	0x01, 0x51
	.zero		2


	//----- nvinfo : EIATTR_MAXREG_COUNT
	.align		4
        /*002c*/ 	.byte	0x03, 0x1b
        /*002e*/ 	.short	0x00ff


	//----- nvinfo : EIATTR_NUM_BARRIERS
	.align		4
        /*0030*/ 	.byte	0x02, 0x4c
        /*0032*/ 	.byte	0x07
	.zero		1


	//----- nvinfo : EIATTR_EXTERNS
	.align		4
        /*0034*/ 	.byte	0x04, 0x0f
        /*0036*/ 	.short	(.L_37 - .L_36)


	//   ....[0]....
	.align		4
.L_36:
        /*0038*/ 	.word	index@(__assertfail)


	//----- nvinfo : EIATTR_MERCURY_ISA_VERSION
	.align		4
.L_37:
        /*003c*/ 	.byte	0x03, 0x5f
        /*003e*/ 	.short	0x0101


	//----- nvinfo : EIATTR_INT_WARP_WIDE_INSTR_OFFSETS
	.align		4
        /*0040*/ 	.byte	0x04, 0x31
        /*0042*/ 	.short	(.L_39 - .L_38)


	//   ....[0]....
.L_38:
        /*0044*/ 	.word	0x00002070


	//   ....[1]....
        /*0048*/ 	.word	0x00004710


	//   ....[2]....
        /*004c*/ 	.word	0x00004730


	//   ....[3]....
        /*0050*/ 	.word	0x00004760


	//   ....[4]....
        /*0054*/ 	.word	0x00005170


	//   ....[5]....
        /*0058*/ 	.word	0x00005260


	//----- nvinfo : EIATTR_COOP_GROUP_MASK_REGIDS
	.align		4
.L_39:
        /*005c*/ 	.byte	0x04, 0x29
        /*005e*/ 	.short	(.L_41 - .L_40)


	//   ....[0]....
.L_40:
        /*0060*/ 	.word	0xffffffff


	//   ....[1]....
        /*0064*/ 	.word	0xffffffff


	//   ....[2]....
        /*0068*/ 	.word	0xffffffff


	//   ....[3]....
        /*006c*/ 	.word	0xffffffff


	//   ....[4]....
        /*0070*/ 	.word	0xffffffff


	//   ....[5]....
        /*0074*/ 	.word	0xffffffff


	//   ....[6]....
        /*0078*/ 	.word	0xffffffff


	//   ....[7]....
        /*007c*/ 	.word	0xffffffff


	//   ....[8]....
        /*0080*/ 	.word	0xffffffff


	//   ....[9]....
        /*0084*/ 	.word	0xffffffff


	//   ....[10]....
        /*0088*/ 	.word	0xffffffff


	//   ....[11]....
        /*008c*/ 	.word	0xffffffff


	//   ....[12]....
        /*0090*/ 	.word	0xffffffff


	//----- nvinfo : EIATTR_COOP_GROUP_INSTR_OFFSETS
	.align		4
.L_41:
        /*0094*/ 	.byte	0x04, 0x28
        /*0096*/ 	.short	(.L_43 - .L_42)


	//   ....[0]....
.L_42:
        /*0098*/ 	.word	0x00000090


	//   ....[1]....
        /*009c*/ 	.word	0x000004d0


	//   ....[2]....
        /*00a0*/ 	.word	0x00000950


	//   ....[3]....
        /*00a4*/ 	.word	0x00000a90


	//   ....[4]....
        /*00a8*/ 	.word	0x00000b90


	//   ....[5]....
        /*00ac*/ 	.word	0x00000d00


	//   ....[6]....
        /*00b0*/ 	.word	0x00000ea0


	//   ....[7]....
        /*00b4*/ 	.word	0x00001f50


	//   ....[8]....
        /*00b8*/ 	.word	0x00003a20


	//   ....[9]....
        /*00bc*/ 	.word	0x00003c30


	//   ....[10]....
        /*00c0*/ 	.word	0x00003c60


	//   ....[11]....
        /*00c4*/ 	.word	0x000045f0


	//   ....[12]....
        /*00c8*/ 	.word	0x00004820


	//----- nvinfo : EIATTR_VRC_CTA_INIT_COUNT
	.align		4
.L_43:
        /*00cc*/ 	.byte	0x02, 0x4a
        /*00ce*/ 	.byte	0x80
	.zero		1


	//----- nvinfo : EIATTR_SYSCALL_OFFSETS
	.align		4
        /*00d0*/ 	.byte	0x04, 0x46
        /*00d2*/ 	.short	(.L_45 - .L_44)


	//   ....[0]....
.L_44:
        /*00d4*/ 	.word	0x00005c80


	//   ....[1]....
        /*00d8*/ 	.word	0x00005dc0


	//   ....[2]....
        /*00dc*/ 	.word	0x00006520


	//----- nvinfo : EIATTR_MBARRIER_INSTR_OFFSETS
	.align		4
.L_45:
        /*00e0*/ 	.byte	0x04, 0x39
        /*00e2*/ 	.short	(.L_47 - .L_46)


	//   ....[0]....
.L_46:
        /*00e4*/ 	.word	0x000005d0
        /*00e8*/ 	.word	0x000000ff
        /*00ec*/ 	.word	0x00000000
        /*00f0*/ 	.short	0x0100
        /*00f2*/ 	.byte	0x05
	.zero		1


	//   ....[1]....
        /*00f4*/ 	.word	0x000005e0
        /*00f8*/ 	.word	0x000000ff
        /*00fc*/ 	.word	0x000000d8
        /*0100*/ 	.short	0x0100
        /*0102*/ 	.byte	0x05
	.zero		1


	//   ....[2]....
        /*0104*/ 	.word	0x000005f0
        /*0108*/ 	.word	0x000000ff
        /*010c*/ 	.word	0x00000008
        /*0110*/ 	.short	0x0100
        /*0112*/ 	.byte	0x05
	.zero		1


	//   ....[3]....
        /*0114*/ 	.word	0x00000600
        /*0118*/ 	.word	0x000000ff
        /*011c*/ 	.word	0x000000e0
        /*0120*/ 	.short	0x0100
        /*0122*/ 	.byte	0x05
	.zero		1


	//   ....[4]....
        /*0124*/ 	.word	0x00000610
        /*0128*/ 	.word	0x000000ff
        /*012c*/ 	.word	0x00000010
        /*0130*/ 	.short	0x0100
        /*0132*/ 	.byte	0x05
	.zero		1


	//   ....[5]....
        /*0134*/ 	.word	0x00000620
        /*0138*/ 	.word	0x000000ff
        /*013c*/ 	.word	0x000000e8
        /*0140*/ 	.short	0x0100
        /*0142*/ 	.byte	0x05
	.zero		1


	//   ....[6]....
        /*0144*/ 	.word	0x00000630
        /*0148*/ 	.word	0x000000ff
        /*014c*/ 	.word	0x00000018
        /*0150*/ 	.short	0x0100
        /*0152*/ 	.byte	0x05
	.zero		1


	//   ....[7]....
        /*0154*/ 	.word	0x00000640
        /*0158*/ 	.word	0x000000ff
        /*015c*/ 	.word	0x000000f0
        /*0160*/ 	.short	0x0100
        /*0162*/ 	.byte	0x05
	.zero		1


	//   ....[8]....
        /*0164*/ 	.word	0x00000650
        /*0168*/ 	.word	0x000000ff
        /*016c*/ 	.word	0x00000020
        /*0170*/ 	.short	0x0100
        /*0172*/ 	.byte	0x05
	.zero		1


	//   ....[9]....
        /*0174*/ 	.word	0x00000660
        /*0178*/ 	.word	0x000000ff
        /*017c*/ 	.word	0x000000f8
        /*0180*/ 	.short	0x0100
        /*0182*/ 	.byte	0x05
	.zero		1


	//   ....[10]....
        /*0184*/ 	.word	0x00000670
        /*0188*/ 	.word	0x000000ff
        /*018c*/ 	.word	0x00000028
        /*0190*/ 	.short	0x0100
        /*0192*/ 	.byte	0x05
	.zero		1


	//   ....[11]....
        /*0194*/ 	.word	0x00000680
        /*0198*/ 	.word	0x000000ff
        /*019c*/ 	.word	0x00000100
        /*01a0*/ 	.short	0x0100
        /*01a2*/ 	.byte	0x05
	.zero		1


	//   ....[12]....
        /*01a4*/ 	.word	0x00000690
        /*01a8*/ 	.word	0x000000ff
        /*01ac*/ 	.word	0x00000030
        /*01b0*/ 	.short	0x0100
        /*01b2*/ 	.byte	0x05
	.zero		1


	//   ....[13]....
        /*01b4*/ 	.word	0x000006a0
        /*01b8*/ 	.word	0x000000ff
        /*01bc*/ 	.word	0x00000108
        /*01c0*/ 	.short	0x0100
        /*01c2*/ 	.byte	0x05
	.zero		1


	//   ....[14]....
        /*01c4*/ 	.word	0x000006b0
        /*01c8*/ 	.word	0x000000ff
        /*01cc*/ 	.word	0x00000038
        /*01d0*/ 	.short	0x0100
        /*01d2*/ 	.byte	0x05
	.zero		1


	//   ....[15]....
        /*01d4*/ 	.word	0x000006c0
        /*01d8*/ 	.word	0x000000ff
        /*01dc*/ 	.word	0x00000110
        /*01e0*/ 	.short	0x0100
        /*01e2*/ 	.byte	0x05
	.zero		1


	//   ....[16]....
        /*01e4*/ 	.word	0x000006d0
        /*01e8*/ 	.word	0x000000ff
        /*01ec*/ 	.word	0x00000040
        /*01f0*/ 	.short	0x0100
        /*01f2*/ 	.byte	0x05
	.zero		1


	//   ....[17]....
        /*01f4*/ 	.word	0x000006e0
        /*01f8*/ 	.word	0x000000ff
        /*01fc*/ 	.word	0x00000118
        /*0200*/ 	.short	0x0100
        /*0202*/ 	.byte	0x05
	.zero		1


	//   ....[18]....
        /*0204*/ 	.word	0x000006f0
        /*0208*/ 	.word	0x000000ff
        /*020c*/ 	.word	0x00000048
        /*0210*/ 	.short	0x0100
        /*0212*/ 	.byte	0x05
	.zero		1


	//   ....[19]....
        /*0214*/ 	.word	0x00000700
        /*0218*/ 	.word	0x000000ff
        /*021c*/ 	.word	0x00000120
        /*0220*/ 	.short	0x0100
        /*0222*/ 	.byte	0x05
	.zero		1


	//   ....[20]....
        /*0224*/ 	.word	0x00000710
        /*0228*/ 	.word	0x000000ff
        /*022c*/ 	.word	0x00000050
        /*0230*/ 	.short	0x0100
        /*0232*/ 	.byte	0x05
	.zero		1


	//   ....[21]....
        /*0234*/ 	.word	0x00000720
        /*0238*/ 	.word	0x000000ff
        /*023c*/ 	.word	0x00000128
        /*0240*/ 	.short	0x0100
        /*0242*/ 	.byte	0x05
	.zero		1


	//   ....[22]....
        /*0244*/ 	.word	0x00000730
        /*0248*/ 	.word	0x000000ff
        /*024c*/ 	.word	0x00000058
        /*0250*/ 	.short	0x0100
        /*0252*/ 	.byte	0x05
	.zero		1


	//   ....[23]....
        /*0254*/ 	.word	0x00000740
        /*0258*/ 	.word	0x000000ff
        /*025c*/ 	.word	0x00000130
        /*0260*/ 	.short	0x0100
        /*0262*/ 	.byte	0x05
	.zero		1


	//   ....[24]....
        /*0264*/ 	.word	0x00000750
        /*0268*/ 	.word	0x000000ff
        /*026c*/ 	.word	0x00000060
        /*0270*/ 	.short	0x0100
        /*0272*/ 	.byte	0x05
	.zero		1


	//   ....[25]....
        /*0274*/ 	.word	0x00000760
        /*0278*/ 	.word	0x000000ff
        /*027c*/ 	.word	0x00000138
        /*0280*/ 	.short	0x0100
        /*0282*/ 	.byte	0x05
	.zero		1


	//   ....[26]....
        /*0284*/ 	.word	0x00000770
        /*0288*/ 	.word	0x000000ff
        /*028c*/ 	.word	0x00000068
        /*0290*/ 	.short	0x0100
        /*0292*/ 	.byte	0x05
	.zero		1


	//   ....[27]....
        /*0294*/ 	.word	0x00000780
        /*0298*/ 	.word	0x000000ff
        /*029c*/ 	.word	0x00000140
        /*02a0*/ 	.short	0x0100
        /*02a2*/ 	.byte	0x05
	.zero		1


	//   ....[28]....
        /*02a4*/ 	.word	0x00000790
        /*02a8*/ 	.word	0x000000ff
        /*02ac*/ 	.word	0x00000070
        /*02b0*/ 	.short	0x0100
        /*02b2*/ 	.byte	0x05
	.zero		1


	//   ....[29]....
        /*02b4*/ 	.word	0x000007a0
        /*02b8*/ 	.word	0x000000ff
        /*02bc*/ 	.word	0x00000148
        /*02c0*/ 	.short	0x0100
        /*02c2*/ 	.byte	0x05
	.zero		1


	//   ....[30]....
        /*02c4*/ 	.word	0x000007b0
        /*02c8*/ 	.word	0x000000ff
        /*02cc*/ 	.word	0x00000078
        /*02d0*/ 	.short	0x0100
        /*02d2*/ 	.byte	0x05
	.zero		1


	//   ....[31]....
        /*02d4*/ 	.word	0x000007c0
        /*02d8*/ 	.word	0x000000ff
        /*02dc*/ 	.word	0x00000150
        /*02e0*/ 	.short	0x0100
        /*02e2*/ 	.byte	0x05
	.zero		1


	//   ....[32]....
        /*02e4*/ 	.word	0x000007d0
        /*02e8*/ 	.word	0x000000ff
        /*02ec*/ 	.word	0x00000080
        /*02f0*/ 	.short	0x0100
        /*02f2*/ 	.byte	0x05
	.zero		1


	//   ....[33]....
        /*02f4*/ 	.word	0x000007e0
        /*02f8*/ 	.word	0x000000ff
        /*02fc*/ 	.word	0x00000158
        /*0300*/ 	.short	0x0100
        /*0302*/ 	.byte	0x05
	.zero		1


	//   ....[34]....
        /*0304*/ 	.word	0x000007f0
        /*0308*/ 	.word	0x000000ff
        /*030c*/ 	.word	0x00000088
        /*0310*/ 	.short	0x0100
        /*0312*/ 	.byte	0x05
	.zero		1


	//   ....[35]....
        /*0314*/ 	.word	0x00000800
        /*0318*/ 	.word	0x000000ff
        /*031c*/ 	.word	0x00000160
        /*0320*/ 	.short	0x0100
        /*0322*/ 	.byte	0x05
	.zero		1


	//   ....[36]....
        /*0324*/ 	.word	0x00000810
        /*0328*/ 	.word	0x000000ff
        /*032c*/ 	.word	0x00000090
        /*0330*/ 	.short	0x0100
        /*0332*/ 	.byte	0x05
	.zero		1


	//   ....[37]....
        /*0334*/ 	.word	0x00000820
        /*0338*/ 	.word	0x000000ff
        /*033c*/ 	.word	0x00000168
        /*0340*/ 	.short	0x0100
        /*0342*/ 	.byte	0x05
	.zero		1


	//   ....[38]....
        /*0344*/ 	.word	0x00000830
        /*0348*/ 	.word	0x000000ff
        /*034c*/ 	.word	0x00000098
        /*0350*/ 	.short	0x0100
        /*0352*/ 	.byte	0x05
	.zero		1


	//   ....[39]....
        /*0354*/ 	.word	0x00000840
        /*0358*/ 	.word	0x000000ff
        /*035c*/ 	.word	0x00000170
        /*0360*/ 	.short	0x0100
        /*0362*/ 	.byte	0x05
	.zero		1


	//   ....[40]....
        /*0364*/ 	.word	0x00000850
        /*0368*/ 	.word	0x000000ff
        /*036c*/ 	.word	0x000000a0
        /*0370*/ 	.short	0x0100
        /*0372*/ 	.byte	0x05
	.zero		1


	//   ....[41]....
        /*0374*/ 	.word	0x00000860
        /*0378*/ 	.word	0x000000ff
        /*037c*/ 	.word	0x00000178
        /*0380*/ 	.short	0x0100
        /*0382*/ 	.byte	0x05
	.zero		1


	//   ....[42]....
        /*0384*/ 	.word	0x00000870
        /*0388*/ 	.word	0x000000ff
        /*038c*/ 	.word	0x000000a8
        /*0390*/ 	.short	0x0100
        /*0392*/ 	.byte	0x05
	.zero		1


	//   ....[43]....
        /*0394*/ 	.word	0x00000880
        /*0398*/ 	.word	0x000000ff
        /*039c*/ 	.word	0x00000180
        /*03a0*/ 	.short	0x0100
        /*03a2*/ 	.byte	0x05
	.zero		1


	//   ....[44]....
        /*03a4*/ 	.word	0x00000890
        /*03a8*/ 	.word	0x000000ff
        /*03ac*/ 	.word	0x000000b0
        /*03b0*/ 	.short	0x0100
        /*03b2*/ 	.byte	0x05
	.zero		1


	//   ....[45]....
        /*03b4*/ 	.word	0x000008a0
        /*03b8*/ 	.word	0x000000ff
        /*03bc*/ 	.word	0x00000188
        /*03c0*/ 	.short	0x0100
        /*03c2*/ 	.byte	0x05
	.zero		1


	//   ....[46]....
        /*03c4*/ 	.word	0x000008b0
        /*03c8*/ 	.word	0x000000ff
        /*03cc*/ 	.word	0x000000b8
        /*03d0*/ 	.short	0x0100
        /*03d2*/ 	.byte	0x05
	.zero		1


	//   ....[47]....
        /*03d4*/ 	.word	0x000008c0
        /*03d8*/ 	.word	0x000000ff
        /*03dc*/ 	.word	0x00000190
        /*03e0*/ 	.short	0x0100
        /*03e2*/ 	.byte	0x05
	.zero		1


	//   ....[48]....
        /*03e4*/ 	.word	0x000008d0
        /*03e8*/ 	.word	0x000000ff
        /*03ec*/ 	.word	0x000000c0
        /*03f0*/ 	.short	0x0100
        /*03f2*/ 	.byte	0x05
	.zero		1


	//   ....[49]....
        /*03f4*/ 	.word	0x000008e0
        /*03f8*/ 	.word	0x000000ff
        /*03fc*/ 	.word	0x00000198
        /*0400*/ 	.short	0x0100
        /*0402*/ 	.byte	0x05
	.zero		1


	//   ....[50]....
        /*0404*/ 	.word	0x000008f0
        /*0408*/ 	.word	0x000000ff
        /*040c*/ 	.word	0x000000c8
        /*0410*/ 	.short	0x0100
        /*0412*/ 	.byte	0x05
	.zero		1


	//   ....[51]....
        /*0414*/ 	.word	0x00000900
        /*0418*/ 	.word	0x000000ff
        /*041c*/ 	.word	0x000001a0
        /*0420*/ 	.short	0x0100
        /*0422*/ 	.byte	0x05
	.zero		1


	//   ....[52]....
        /*0424*/ 	.word	0x00000910
        /*0428*/ 	.word	0x000000ff
        /*042c*/ 	.word	0x000000d0
        /*0430*/ 	.short	0x0100
        /*0432*/ 	.byte	0x05
	.zero		1


	//   ....[53]....
        /*0434*/ 	.word	0x00000920
        /*0438*/ 	.word	0x000000ff
        /*043c*/ 	.word	0x000001a8
        /*0440*/ 	.short	0x0100
        /*0442*/ 	.byte	0x05
	.zero		1


	//   ....[54]....
        /*0444*/ 	.word	0x00000a60
        /*0448*/ 	.word	0x000000ff
        /*044c*/ 	.word	0x000001b0
        /*0450*/ 	.short	0x0100
        /*0452*/ 	.byte	0x06
	.zero		1


	//   ....[55]....
        /*0454*/ 	.word	0x00000a70
        /*0458*/ 	.word	0x000000ff
        /*045c*/ 	.word	0x000001b8
        /*0460*/ 	.short	0x0100
        /*0462*/ 	.byte	0x06
	.zero		1


	//   ....[56]....
        /*0464*/ 	.word	0x00000b60
        /*0468*/ 	.word	0x000000ff
        /*046c*/ 	.word	0x000001c0
        /*0470*/ 	.short	0x0100
        /*0472*/ 	.byte	0x05
	.zero		1


	//   ....[57]....
        /*0474*/ 	.word	0x00000b70
        /*0478*/ 	.word	0x000000ff
        /*047c*/ 	.word	0x000001c8
        /*0480*/ 	.short	0x0100
        /*0482*/ 	.byte	0x05
	.zero		1


	//   ....[58]....
        /*0484*/ 	.word	0x00000cb0
        /*0488*/ 	.word	0x000000ff
        /*048c*/ 	.word	0x000001d0
        /*0490*/ 	.short	0x0100
        /*0492*/ 	.byte	0x05
	.zero		1


	//   ....[59]....
        /*0494*/ 	.word	0x00000cc0
        /*0498*/ 	.word	0x000000ff
        /*049c*/ 	.word	0x000001e0
        /*04a0*/ 	.short	0x0100
        /*04a2*/ 	.byte	0x05
	.zero		1


	//   ....[60]....
        /*04a4*/ 	.word	0x00000cd0
        /*04a8*/ 	.word	0x000000ff
        /*04ac*/ 	.word	0x000001d8
        /*04b0*/ 	.short	0x0100
        /*04b2*/ 	.byte	0x05
	.zero		1


	//   ....[61]....
        /*04b4*/ 	.word	0x00000ce0
        /*04b8*/ 	.word	0x000000ff
        /*04bc*/ 	.word	0x000001e8
        /*04c0*/ 	.short	0x0100
        /*04c2*/ 	.byte	0x05
	.zero		1


	//   ....[62]....
        /*04c4*/ 	.word	0x00000e10
        /*04c8*/ 	.word	0x000000ff
        /*04cc*/ 	.word	0x000001f0
        /*04d0*/ 	.short	0x0100
        /*04d2*/ 	.byte	0x06
	.zero		1


	//   ....[63]....
        /*04d4*/ 	.word	0x00000e20
        /*04d8*/ 	.word	0x000000ff
        /*04dc*/ 	.word	0x00000210
        /*04e0*/ 	.short	0x0100
        /*04e2*/ 	.byte	0x06
	.zero		1


	//   ....[64]....
        /*04e4*/ 	.word	0x00000e30
        /*04e8*/ 	.word	0x000000ff
        /*04ec*/ 	.word	0x000001f8
        /*04f0*/ 	.short	0x0100
        /*04f2*/ 	.byte	0x06
	.zero		1


	//   ....[65]....
        /*04f4*/ 	.word	0x00000e40
        /*04f8*/ 	.word	0x000000ff
        /*04fc*/ 	.word	0x00000218
        /*0500*/ 	.short	0x0100
        /*0502*/ 	.byte	0x06
	.zero		1


	//   ....[66]....
        /*0504*/ 	.word	0x00000e50
        /*0508*/ 	.word	0x000000ff
        /*050c*/ 	.word	0x00000200
        /*0510*/ 	.short	0x0100
        /*0512*/ 	.byte	0x06
	.zero		1


	//   ....[67]....
        /*0514*/ 	.word	0x00000e60
        /*0518*/ 	.word	0x000000ff
        /*051c*/ 	.word	0x00000220
        /*0520*/ 	.short	0x0100
        /*0522*/ 	.byte	0x06
	.zero		1


	//   ....[68]....
        /*0524*/ 	.word	0x00000e70
        /*0528*/ 	.word	0x000000ff
        /*052c*/ 	.word	0x00000208
        /*0530*/ 	.short	0x0100
        /*0532*/ 	.byte	0x06
	.zero		1


	//   ....[69]....
        /*0534*/ 	.word	0x00000e80
        /*0538*/ 	.word	0x000000ff
        /*053c*/ 	.word	0x00000228
        /*0540*/ 	.short	0x0100
        /*0542*/ 	.byte	0x06
	.zero		1


	//   ....[70]....
        /*0544*/ 	.word	0x00000f70
        /*0548*/ 	.word	0x000000ff
        /*054c*/ 	.word	0x00000230
        /*0550*/ 	.short	0x0100
        /*0552*/ 	.byte	0x05
	.zero		1


	//   ....[71]....
        /*0554*/ 	.word	0x00000f80
        /*0558*/ 	.word	0x000000ff
        /*055c*/ 	.word	0x00000240
        /*0560*/ 	.short	0x0100
        /*0562*/ 	.byte	0x05
	.zero		1


	//   ....[72]....
        /*0564*/ 	.word	0x00000f90
        /*0568*/ 	.word	0x000000ff
        /*056c*/ 	.word	0x00000238
        /*0570*/ 	.short	0x0100
        /*0572*/ 	.byte	0x05
	.zero		1


	//   ....[73]....
        /*0574*/ 	.word	0x00000fa0
        /*0578*/ 	.word	0x000000ff
        /*057c*/ 	.word	0x00000248
        /*0580*/ 	.short	0x0100
        /*0582*/ 	.byte	0x05
	.zero		1


	//   ....[74]....
        /*0584*/ 	.word	0x00001870
        /*0588*/ 	.word	0x00000003
        /*058c*/ 	.word	0x00000240
        /*0590*/ 	.short	0x010a
        /*0592*/ 	.byte	0xff
	.zero		1


	//   ....[75]....
        /*0594*/ 	.word	0x000018a0
        /*0598*/ 	.word	0x00000003
        /*059c*/ 	.word	0x00000230
        /*05a0*/ 	.short	0x0101
        /*05a2*/ 	.byte	0xff
	.zero		1


	//   ....[76]....
        /*05a4*/ 	.word	0x00001970
        /*05a8*/ 	.word	0x000000ff
        /*05ac*/ 	.word	0x000000d8
        /*05b0*/ 	.short	0x010a
        /*05b2*/ 	.byte	0x08
	.zero		1


	//   ....[77]....
        /*05b4*/ 	.word	0x00001a10
        /*05b8*/ 	.word	0x000000ff
        /*05bc*/ 	.word	0x000000d8
        /*05c0*/ 	.short	0x010a
        /*05c2*/ 	.byte	0x21
	.zero		1


	//   ....[78]....
        /*05c4*/ 	.word	0x00001b70
        /*05c8*/ 	.word	0x000000ff
        /*05cc*/ 	.word	0x000000d8
        /*05d0*/ 	.short	0x010a
        /*05d2*/ 	.byte	0x08
	.zero		1


	//   ....[79]....
        /*05d4*/ 	.word	0x00001c60
        /*05d8*/ 	.word	0x000000ff
        /*05dc*/ 	.word	0x000001c8
        /*05e0*/ 	.short	0x0101
        /*05e2*/ 	.byte	0x04
	.zero		1


	//   ....[80]....
        /*05e4*/ 	.word	0x00001c80
        /*05e8*/ 	.word	0x000000ff
        /*05ec*/ 	.word	0x000000d8
        /*05f0*/ 	.short	0x010a
        /*05f2*/ 	.byte	0x08
	.zero		1


	//   ....[81]....
        /*05f4*/ 	.word	0x00001d00
        /*05f8*/ 	.word	0x000000ff
        /*05fc*/ 	.word	0x000000d8
        /*0600*/ 	.short	0x010a
        /*0602*/ 	.byte	0x11
	.zero		1


	//   ....[82]....
        /*0604*/ 	.word	0x00001e60
        /*0608*/ 	.word	0x000000ff
        /*060c*/ 	.word	0x000000d8
        /*0610*/ 	.short	0x010a
        /*0612*/ 	.byte	0x08
	.zero		1


	//   ....[83]....
        /*0614*/ 	.word	0x00001f80
        /*0618*/ 	.word	0x00000002
        /*061c*/ 	.word	0x000001d0
        /*0620*/ 	.short	0x010a
        /*0622*/ 	.byte	0xff
	.zero		1


	//   ....[84]....
        /*0624*/ 	.word	0x00002040
        /*0628*/ 	.word	0x00000002
        /*062c*/ 	.word	0x00000000
        /*0630*/ 	.short	0x0101
        /*0632*/ 	.byte	0xff
	.zero		1


	//   ....[85]....
        /*0634*/ 	.word	0x000025a0
        /*0638*/ 	.word	0x000000ff
        /*063c*/ 	.word	0x00000000
        /*0640*/ 	.short	0x010a
        /*0642*/ 	.byte	0x05
	.zero		1


	//   ....[86]....
        /*0644*/ 	.word	0x00002630
        /*0648*/ 	.word	0x000000ff
        /*064c*/ 	.word	0x00000000
        /*0650*/ 	.short	0x010a
        /*0652*/ 	.byte	0x05
	.zero		1


	//   ....[87]....
        /*0654*/ 	.word	0x000026c0
        /*0658*/ 	.word	0x000000ff
        /*065c*/ 	.word	0x00000000
        /*0660*/ 	.short	0x010a
        /*0662*/ 	.byte	0x05
	.zero		1


	//   ....[88]....
        /*0664*/ 	.word	0x00002750
        /*0668*/ 	.word	0x000000ff
        /*066c*/ 	.word	0x00000000
        /*0670*/ 	.short	0x010a
        /*0672*/ 	.byte	0x05
	.zero		1


	//   ....[89]....
        /*0674*/ 	.word	0x000027e0
        /*0678*/ 	.word	0x000000ff
        /*067c*/ 	.word	0x00000000
        /*0680*/ 	.short	0x010a
        /*0682*/ 	.byte	0x05
	.zero		1


	//   ....[90]....
        /*0684*/ 	.word	0x00002870
        /*0688*/ 	.word	0x000000ff
        /*068c*/ 	.word	0x00000000
        /*0690*/ 	.short	0x010a
        /*0692*/ 	.byte	0x05
	.zero		1


	//   ....[91]....
        /*0694*/ 	.word	0x00002900
        /*0698*/ 	.word	0x000000ff
        /*069c*/ 	.word	0x00000000
        /*06a0*/ 	.short	0x010a
        /*06a2*/ 	.byte	0x05
	.zero		1


	//   ....[92]....
        /*06a4*/ 	.word	0x00002990
        /*06a8*/ 	.word	0x000000ff
        /*06ac*/ 	.word	0x00000000
        /*06b0*/ 	.short	0x010a
        /*06b2*/ 	.byte	0x05
	.zero		1


	//   ....[93]....
        /*06b4*/ 	.word	0x00002a20
        /*06b8*/ 	.word	0x000000ff
        /*06bc*/ 	.word	0x00000000
        /*06c0*/ 	.short	0x010a
        /*06c2*/ 	.byte	0x05
	.zero		1


	//   ....[94]....
        /*06c4*/ 	.word	0x00002ab0
        /*06c8*/ 	.word	0x000000ff
        /*06cc*/ 	.word	0x00000000
        /*06d0*/ 	.short	0x010a
        /*06d2*/ 	.byte	0x05
	.zero		1


	//   ....[95]....
        /*06d4*/ 	.word	0x00002b40
        /*06d8*/ 	.word	0x000000ff
        /*06dc*/ 	.word	0x00000000
        /*06e0*/ 	.short	0x010a
        /*06e2*/ 	.byte	0x05
	.zero		1


	//   ....[96]....
        /*06e4*/ 	.word	0x00002bd0
        /*06e8*/ 	.word	0x000000ff
        /*06ec*/ 	.word	0x00000000
        /*06f0*/ 	.short	0x010a
        /*06f2*/ 	.byte	0x05
	.zero		1


	//   ....[97]....
        /*06f4*/ 	.word	0x00002c60
        /*06f8*/ 	.word	0x000000ff
        /*06fc*/ 	.word	0x00000000
        /*0700*/ 	.short	0x010a
        /*0702*/ 	.byte	0x05
	.zero		1


	//   ....[98]....
        /*0704*/ 	.word	0x00002cf0
        /*0708*/ 	.word	0x000000ff
        /*070c*/ 	.word	0x00000000
        /*0710*/ 	.short	0x010a
        /*0712*/ 	.byte	0x05
	.zero		1


	//   ....[99]....
        /*0714*/ 	.word	0x00002d80
        /*0718*/ 	.word	0x000000ff
        /*071c*/ 	.word	0x00000000
        /*0720*/ 	.short	0x010a
        /*0722*/ 	.byte	0x05
	.zero		1


	//   ....[100]....
        /*0724*/ 	.word	0x00002e10
        /*0728*/ 	.word	0x000000ff
        /*072c*/ 	.word	0x00000000
        /*0730*/ 	.short	0x010a
        /*0732*/ 	.byte	0x05
	.zero		1


	//   ....[101]....
        /*0734*/ 	.word	0x00002ea0
        /*0738*/ 	.word	0x000000ff
        /*073c*/ 	.word	0x00000000
        /*0740*/ 	.short	0x010a
        /*0742*/ 	.byte	0x05
	.zero		1


	//   ....[102]....
        /*0744*/ 	.word	0x00002f30
        /*0748*/ 	.word	0x000000ff
        /*074c*/ 	.word	0x00000000
        /*0750*/ 	.short	0x010a
        /*0752*/ 	.byte	0x05
	.zero		1


	//   ....[103]....
        /*0754*/ 	.word	0x00002fc0
        /*0758*/ 	.word	0x000000ff
        /*075c*/ 	.word	0x00000000
        /*0760*/ 	.short	0x010a
        /*0762*/ 	.byte	0x05
	.zero		1


	//   ....[104]....
        /*0764*/ 	.word	0x00003050
        /*0768*/ 	.word	0x000000ff
        /*076c*/ 	.word	0x00000000
        /*0770*/ 	.short	0x010a
        /*0772*/ 	.byte	0x05
	.zero		1


	//   ....[105]....
        /*0774*/ 	.word	0x000030e0
        /*0778*/ 	.word	0x000000ff
        /*077c*/ 	.word	0x00000000
        /*0780*/ 	.short	0x010a
        /*0782*/ 	.byte	0x05
	.zero		1


	//   ....[106]....
        /*0784*/ 	.word	0x00003170
        /*0788*/ 	.word	0x000000ff
        /*078c*/ 	.word	0x00000000
        /*0790*/ 	.short	0x010a
        /*0792*/ 	.byte	0x05
	.zero		1


	//   ....[107]....
        /*0794*/ 	.word	0x00003200
        /*0798*/ 	.word	0x000000ff
        /*079c*/ 	.word	0x00000000
        /*07a0*/ 	.short	0x010a
        /*07a2*/ 	.byte	0x05
	.zero		1


	//   ....[108]....
        /*07a4*/ 	.word	0x00003290
        /*07a8*/ 	.word	0x000000ff
        /*07ac*/ 	.word	0x00000000
        /*07b0*/ 	.short	0x010a
        /*07b2*/ 	.byte	0x05
	.zero		1


	//   ....[109]....
        /*07b4*/ 	.word	0x00003320
        /*07b8*/ 	.word	0x000000ff
        /*07bc*/ 	.word	0x00000000
        /*07c0*/ 	.short	0x010a
        /*07c2*/ 	.byte	0x05
	.zero		1


	//   ....[110]....
        /*07c4*/ 	.word	0x000033b0
        /*07c8*/ 	.word	0x000000ff
        /*07cc*/ 	.word	0x00000000
        /*07d0*/ 	.short	0x010a
        /*07d2*/ 	.byte	0x05
	.zero		1


	//   ....[111]....
        /*07d4*/ 	.word	0x00003450
        /*07d8*/ 	.word	0x00000000
        /*07dc*/ 	.word	0x00000000
        /*07e0*/ 	.short	0x010a
        /*07e2*/ 	.byte	0xff
	.zero		1


	//   ....[112]....
        /*07e4*/ 	.word	0x00003570
        /*07e8*/ 	.word	0x00000000
        /*07ec*/ 	.word	0x00000230
        /*07f0*/ 	.short	0x010a
        /*07f2*/ 	.byte	0xff
	.zero		1


	//   ....[113]....
        /*07f4*/ 	.word	0x000035d0
        /*07f8*/ 	.word	0x00000004
        /*07fc*/ 	.word	0x00000000
        /*0800*/ 	.short	0x0101
        /*0802*/ 	.byte	0xff
	.zero		1


	//   ....[114]....
        /*0804*/ 	.word	0x000035f0
        /*0808*/ 	.word	0x000000ff
        /*080c*/ 	.word	0x000001e0
        /*0810*/ 	.short	0x010a
        /*0812*/ 	.byte	0x05
	.zero		1


	//   ....[115]....
        /*0814*/ 	.word	0x00003710
        /*0818*/ 	.word	0x00000000
        /*081c*/ 	.word	0x000001d0
        /*0820*/ 	.short	0x010a
        /*0822*/ 	.byte	0xff
	.zero		1


	//   ....[116]....
        /*0824*/ 	.word	0x00003820
        /*0828*/ 	.word	0x00000000
        /*082c*/ 	.word	0x00000000
        /*0830*/ 	.short	0x0101
        /*0832*/ 	.byte	0xff
	.zero		1


	//   ....[117]....
        /*0834*/ 	.word	0x000038b0
        /*0838*/ 	.word	0x000000ff
        /*083c*/ 	.word	0x000001e0
        /*0840*/ 	.short	0x0106
        /*0842*/ 	.byte	0x05
	.zero		1


	//   ....[118]....
        /*0844*/ 	.word	0x000038d0
        /*0848*/ 	.word	0x000000ff
        /*084c*/ 	.word	0x000001e0
        /*0850*/ 	.short	0x010a
        /*0852*/ 	.byte	0x05
	.zero		1


	//   ....[119]....
        /*0854*/ 	.word	0x00003960
        /*0858*/ 	.word	0x000000ff
        /*085c*/ 	.word	0x000001e0
        /*0860*/ 	.short	0x0106
        /*0862*/ 	.byte	0x04
	.zero		1


	//   ....[120]....
        /*0864*/ 	.word	0x000039a0
        /*0868*/ 	.word	0x00000000
        /*086c*/ 	.word	0x000001e0
        /*0870*/ 	.short	0x010a
        /*0872*/ 	.byte	0xff
	.zero		1


	//   ....[121]....
        /*0874*/ 	.word	0x00003e80
        /*0878*/ 	.word	0x00000000
        /*087c*/ 	.word	0x000001d0
        /*0880*/ 	.short	0x010a
        /*0882*/ 	.byte	0xff
	.zero		1


	//   ....[122]....
        /*0884*/ 	.word	0x00003f80
        /*0888*/ 	.word	0x00000003
        /*088c*/ 	.word	0x00000000
        /*0890*/ 	.short	0x0101
        /*0892*/ 	.byte	0xff
	.zero		1


	//   ....[123]....
        /*0894*/ 	.word	0x00003f90
        /*0898*/ 	.word	0x000000ff
        /*089c*/ 	.word	0x00000000
        /*08a0*/ 	.short	0x010a
        /*08a2*/ 	.byte	0x04
	.zero		1


	//   ....[124]....
        /*08a4*/ 	.word	0x00004010
        /*08a8*/ 	.word	0x000000ff
        /*08ac*/ 	.word	0x00000210
        /*08b0*/ 	.short	0x010a
        /*08b2*/ 	.byte	0x08
	.zero		1


	//   ....[125]....
        /*08b4*/ 	.word	0x000040f0
        /*08b8*/ 	.word	0x000000ff
        /*08bc*/ 	.word	0x00000000
        /*08c0*/ 	.short	0x010a
        /*08c2*/ 	.byte	0x07
	.zero		1


	//   ....[126]....
        /*08c4*/ 	.word	0x00004230
        /*08c8*/ 	.word	0x000000ff
        /*08cc*/ 	.word	0x00000000
        /*08d0*/ 	.short	0x010a
        /*08d2*/ 	.byte	0x04
	.zero		1


	//   ....[127]....
        /*08d4*/ 	.word	0x00004420
        /*08d8*/ 	.word	0x000000ff
        /*08dc*/ 	.word	0x00000000
        /*08e0*/ 	.short	0x010a
        /*08e2*/ 	.byte	0x05
	.zero		1


	//   ....[128]....
        /*08e4*/ 	.word	0x000044b0
        /*08e8*/ 	.word	0x000000ff
        /*08ec*/ 	.word	0x00000000
        /*08f0*/ 	.short	0x010a
        /*08f2*/ 	.byte	0x05
	.zero		1


	//   ....[129]....
        /*08f4*/ 	.word	0x00004540
        /*08f8*/ 	.word	0x000000ff
        /*08fc*/ 	.word	0x00000000
        /*0900*/ 	.short	0x010a
        /*0902*/ 	.byte	0x05
	.zero		1


	//   ....[130]....
        /*0904*/ 	.word	0x000045d0
        /*0908*/ 	.word	0x000000ff
        /*090c*/ 	.word	0x00000000
        /*0910*/ 	.short	0x010a
        /*0912*/ 	.byte	0x07
	.zero		1


	//   ....[131]....
        /*0914*/ 	.word	0x00004a10
        /*0918*/ 	.word	0x00000000
        /*091c*/ 	.word	0x000001d0
        /*0920*/ 	.short	0x010a
        /*0922*/ 	.byte	0xff
	.zero		1


	//   ....[132]....
        /*0924*/ 	.word	0x00004b00
        /*0928*/ 	.word	0x00000000
        /*092c*/ 	.word	0x00000000
        /*0930*/ 	.short	0x0101
        /*0932*/ 	.byte	0xff
	.zero		1


	//   ....[133]....
        /*0934*/ 	.word	0x00004e20
        /*0938*/ 	.word	0x000000ff
        /*093c*/ 	.word	0x000001c8
        /*0940*/ 	.short	0x010a
        /*0942*/ 	.byte	0x06
	.zero		1


	//   ....[134]....
        /*0944*/ 	.word	0x00004fa0
        /*0948*/ 	.word	0x000000ff
        /*094c*/ 	.word	0x000001b8
        /*0950*/ 	.short	0x010a
        /*0952*/ 	.byte	0x06
	.zero		1


	//   ....[135]....
        /*0954*/ 	.word	0x000052d0
        /*0958*/ 	.word	0x000000ff
        /*095c*/ 	.word	0x000001b0
        /*0960*/ 	.short	0x010b
        /*0962*/ 	.byte	0x06
	.zero		1


	//   ....[136]....
        /*0964*/ 	.word	0x000052f0
        /*0968*/ 	.word	0x000000ff
        /*096c*/ 	.word	0x00000000
        /*0970*/ 	.short	0x0101
        /*0972*/ 	.byte	0x25
	.zero		1


	//   ....[137]....
        /*0974*/ 	.word	0x00005330
        /*0978*/ 	.word	0x00000000
        /*097c*/ 	.word	0x000001b8
        /*0980*/ 	.short	0x010a
        /*0982*/ 	.byte	0xff
	.zero		1


	//   ....[138]....
        /*0984*/ 	.word	0x00005690
        /*0988*/ 	.word	0x00000000
        /*098c*/ 	.word	0x000001d0
        /*0990*/ 	.short	0x010a
        /*0992*/ 	.byte	0xff
	.zero		1


	//   ....[139]....
        /*0994*/ 	.word	0x000057a0
        /*0998*/ 	.word	0x00000000
        /*099c*/ 	.word	0x00000000
        /*09a0*/ 	.short	0x0101
        /*09a2*/ 	.byte	0xff
	.zero		1


	//   ....[140]....
        /*09a4*/ 	.word	0x00006150
        /*09a8*/ 	.word	0x000000ff
        /*09ac*/ 	.word	0x000001b0
        /*09b0*/ 	.short	0x010a
        /*09b2*/ 	.byte	0x2b
	.zero		1


	//   ....[141]....
        /*09b4*/ 	.word	0x00006170
        /*09b8*/ 	.word	0x0000005c
        /*09bc*/ 	.word	0x000001f0
        /*09c0*/ 	.short	0x010a
        /*09c2*/ 	.byte	0xff
	.zero		1


	//   ....[142]....
        /*09c4*/ 	.word	0x000062c0
        /*09c8*/ 	.word	0x000000ff
        /*09cc*/ 	.word	0x000001b0
        /*09d0*/ 	.short	0x010a
        /*09d2*/ 	.byte	0x2b
	.zero		1


	//   ....[143]....
        /*09d4*/ 	.word	0x000063a0
        /*09d8*/ 	.word	0x000000ff
        /*09dc*/ 	.word	0x00000000
        /*09e0*/ 	.short	0x0101
        /*09e2*/ 	.byte	0x04
	.zero		1


	//   ....[144]....
        /*09e4*/ 	.word	0x00006400
        /*09e8*/ 	.word	0x0000005c
        /*09ec*/ 	.word	0x000001f0
        /*09f0*/ 	.short	0x010a
        /*09f2*/ 	.byte	0xff
	.zero		1


	//   ....[145]....
        /*09f4*/ 	.word	0x000067d0
        /*09f8*/ 	.word	0x000000ff
        /*09fc*/ 	.word	0x00000000
        /*0a00*/ 	.short	0x0101
        /*0a02*/ 	.byte	0x05
	.zero		1


	//   ....[146]....
        /*0a04*/ 	.word	0x00007060
        /*0a08*/ 	.word	0x00000003
        /*0a0c*/ 	.word	0x00000240
        /*0a10*/ 	.short	0x010a
        /*0a12*/ 	.byte	0xff
	.zero		1


	//   ....[147]....
        /*0a14*/ 	.word	0x000070c0
        /*0a18*/ 	.word	0x00000002
        /*0a1c*/ 	.word	0x000000d8
        /*0a20*/ 	.short	0x010a
        /*0a22*/ 	.byte	0xff
	.zero		1


	//   ....[148]....
        /*0a24*/ 	.word	0x00007120
        /*0a28*/ 	.word	0x00000002
        /*0a2c*/ 	.word	0x000000d8
        /*0a30*/ 	.short	0x010a
        /*0a32*/ 	.byte	0xff
	.zero		1


	//   ....[149]....
        /*0a34*/ 	.word	0x00007170
        /*0a38*/ 	.word	0x00000002
        /*0a3c*/ 	.word	0x000001d0
        /*0a40*/ 	.short	0x010a
        /*0a42*/ 	.byte	0xff
	.zero		1


	//   ....[150]....
        /*0a44*/ 	.word	0x000071d0
        /*0a48*/ 	.word	0x00000000
        /*0a4c*/ 	.word	0x00000000
        /*0a50*/ 	.short	0x010a
        /*0a52*/ 	.byte	0xff
	.zero		1


	//   ....[151]....
        /*0a54*/ 	.word	0x00007230
        /*0a58*/ 	.word	0x00000000
        /*0a5c*/ 	.word	0x00000000
        /*0a60*/ 	.short	0x010a
        /*0a62*/ 	.byte	0xff
	.zero		1


	//   ....[152]....
        /*0a64*/ 	.word	0x00007290
        /*0a68*/ 	.word	0x00000000
        /*0a6c*/ 	.word	0x00000000
        /*0a70*/ 	.short	0x010a
        /*0a72*/ 	.byte	0xff
	.zero		1


	//   ....[153]....
        /*0a74*/ 	.word	0x000072f0
        /*0a78*/ 	.word	0x00000000
        /*0a7c*/ 	.word	0x00000000
        /*0a80*/ 	.short	0x010a
        /*0a82*/ 	.byte	0xff
	.zero		1


	//   ....[154]....
        /*0a84*/ 	.word	0x00007350
        /*0a88*/ 	.word	0x00000000
        /*0a8c*/ 	.word	0x00000000
        /*0a90*/ 	.short	0x010a
        /*0a92*/ 	.byte	0xff
	.zero		1


	//   ....[155]....
        /*0a94*/ 	.word	0x000073b0
        /*0a98*/ 	.word	0x00000000
        /*0a9c*/ 	.word	0x00000000
        /*0aa0*/ 	.short	0x010a
        /*0aa2*/ 	.byte	0xff
	.zero		1


	//   ....[156]....
        /*0aa4*/ 	.word	0x00007410
        /*0aa8*/ 	.word	0x00000000
        /*0aac*/ 	.word	0x00000000
        /*0ab0*/ 	.short	0x010a
        /*0ab2*/ 	.byte	0xff
	.zero		1


	//   ....[157]....
        /*0ab4*/ 	.word	0x00007470
        /*0ab8*/ 	.word	0x00000000
        /*0abc*/ 	.word	0x00000000
        /*0ac0*/ 	.short	0x010a
        /*0ac2*/ 	.byte	0xff
	.zero		1


	//   ....[158]....
        /*0ac4*/ 	.word	0x000074d0
        /*0ac8*/ 	.word	0x00000000
        /*0acc*/ 	.word	0x00000000
        /*0ad0*/ 	.short	0x010a
        /*0ad2*/ 	.byte	0xff
	.zero		1


	//   ....[159]....
        /*0ad4*/ 	.word	0x00007530
        /*0ad8*/ 	.word	0x00000000
        /*0adc*/ 	.word	0x00000000
        /*0ae0*/ 	.short	0x010a
        /*0ae2*/ 	.byte	0xff
	.zero		1


	//   ....[160]....
        /*0ae4*/ 	.word	0x00007590
        /*0ae8*/ 	.word	0x00000000
        /*0aec*/ 	.word	0x00000000
        /*0af0*/ 	.short	0x010a
        /*0af2*/ 	.byte	0xff
	.zero		1


	//   ....[161]....
        /*0af4*/ 	.word	0x000075f0
        /*0af8*/ 	.word	0x00000000
        /*0afc*/ 	.word	0x00000000
        /*0b00*/ 	.short	0x010a
        /*0b02*/ 	.byte	0xff
	.zero		1


	//   ....[162]....
        /*0b04*/ 	.word	0x00007650
        /*0b08*/ 	.word	0x00000000
        /*0b0c*/ 	.word	0x00000000
        /*0b10*/ 	.short	0x010a
        /*0b12*/ 	.byte	0xff
	.zero		1


	//   ....[163]....
        /*0b14*/ 	.word	0x000076b0
        /*0b18*/ 	.word	0x00000000
        /*0b1c*/ 	.word	0x00000000
        /*0b20*/ 	.short	0x010a
        /*0b22*/ 	.byte	0xff
	.zero		1


	//   ....[164]....
        /*0b24*/ 	.word	0x00007710
        /*0b28*/ 	.word	0x00000000
        /*0b2c*/ 	.word	0x00000000
        /*0b30*/ 	.short	0x010a
        /*0b32*/ 	.byte	0xff
	.zero		1


	//   ....[165]....
        /*0b34*/ 	.word	0x00007770
        /*0b38*/ 	.word	0x00000000
        /*0b3c*/ 	.word	0x00000000
        /*0b40*/ 	.short	0x010a
        /*0b42*/ 	.byte	0xff
	.zero		1


	//   ....[166]....
        /*0b44*/ 	.word	0x000077d0
        /*0b48*/ 	.word	0x00000000
        /*0b4c*/ 	.word	0x00000000
        /*0b50*/ 	.short	0x010a
        /*0b52*/ 	.byte	0xff
	.zero		1


	//   ....[167]....
        /*0b54*/ 	.word	0x00007830
        /*0b58*/ 	.word	0x00000000
        /*0b5c*/ 	.word	0x00000000
        /*0b60*/ 	.short	0x010a
        /*0b62*/ 	.byte	0xff
	.zero		1


	//   ....[168]....
        /*0b64*/ 	.word	0x00007890
        /*0b68*/ 	.word	0x00000000
        /*0b6c*/ 	.word	0x00000000
        /*0b70*/ 	.short	0x010a
        /*0b72*/ 	.byte	0xff
	.zero		1


	//   ....[169]....
        /*0b74*/ 	.word	0x000078f0
        /*0b78*/ 	.word	0x00000000
        /*0b7c*/ 	.word	0x00000000
        /*0b80*/ 	.short	0x010a
        /*0b82*/ 	.byte	0xff
	.zero		1


	//   ....[170]....
        /*0b84*/ 	.word	0x00007950
        /*0b88*/ 	.word	0x00000000
        /*0b8c*/ 	.word	0x00000000
        /*0b90*/ 	.short	0x010a
        /*0b92*/ 	.byte	0xff
	.zero		1


	//   ....[171]....
        /*0b94*/ 	.word	0x000079b0
        /*0b98*/ 	.word	0x00000000
        /*0b9c*/ 	.word	0x00000000
        /*0ba0*/ 	.short	0x010a
        /*0ba2*/ 	.byte	0xff
	.zero		1


	//   ....[172]....
        /*0ba4*/ 	.word	0x00007a10
        /*0ba8*/ 	.word	0x00000000
        /*0bac*/ 	.word	0x00000000
        /*0bb0*/ 	.short	0x010a
        /*0bb2*/ 	.byte	0xff
	.zero		1


	//   ....[173]....
        /*0bb4*/ 	.word	0x00007a70
        /*0bb8*/ 	.word	0x00000000
        /*0bbc*/ 	.word	0x00000000
        /*0bc0*/ 	.short	0x010a
        /*0bc2*/ 	.byte	0xff
	.zero		1


	//   ....[174]....
        /*0bc4*/ 	.word	0x00007ad0
        /*0bc8*/ 	.word	0x00000000
        /*0bcc*/ 	.word	0x00000000
        /*0bd0*/ 	.short	0x010a
        /*0bd2*/ 	.byte	0xff
	.zero		1


	//   ....[175]....
        /*0bd4*/ 	.word	0x00007b30
        /*0bd8*/ 	.word	0x00000000
        /*0bdc*/ 	.word	0x00000000
        /*0be0*/ 	.short	0x010a
        /*0be2*/ 	.byte	0xff
	.zero		1


	//   ....[176]....
        /*0be4*/ 	.word	0x00007b80
        /*0be8*/ 	.word	0x00000000
        /*0bec*/ 	.word	0x00000230
        /*0bf0*/ 	.short	0x010a
        /*0bf2*/ 	.byte	0xff
	.zero		1


	//   ....[177]....
        /*0bf4*/ 	.word	0x00007be0
        /*0bf8*/ 	.word	0x00000000
        /*0bfc*/ 	.word	0x000001e0
        /*0c00*/ 	.short	0x010a
        /*0c02*/ 	.byte	0xff
	.zero		1


	//   ....[178]....
        /*0c04*/ 	.word	0x00007c30
        /*0c08*/ 	.word	0x00000000
        /*0c0c*/ 	.word	0x000001d0
        /*0c10*/ 	.short	0x010a
        /*0c12*/ 	.byte	0xff
	.zero		1


	//   ....[179]....
        /*0c14*/ 	.word	0x00007c90
        /*0c18*/ 	.word	0x00000000
        /*0c1c*/ 	.word	0x000001e0
        /*0c20*/ 	.short	0x010a
        /*0c22*/ 	.byte	0xff
	.zero		1


	//   ....[180]....
        /*0c24*/ 	.word	0x00007ce0
        /*0c28*/ 	.word	0x00000000
        /*0c2c*/ 	.word	0x000001d0
        /*0c30*/ 	.short	0x010a
        /*0c32*/ 	.byte	0xff
	.zero		1


	//   ....[181]....
        /*0c34*/ 	.word	0x00007d40
        /*0c38*/ 	.word	0x00000003
        /*0c3c*/ 	.word	0x00000210
        /*0c40*/ 	.short	0x010a
        /*0c42*/ 	.byte	0xff
	.zero		1


	//   ....[182]....
        /*0c44*/ 	.word	0x00007da0
        /*0c48*/ 	.word	0x00000000
        /*0c4c*/ 	.word	0x00000000
        /*0c50*/ 	.short	0x010a
        /*0c52*/ 	.byte	0xff
	.zero		1


	//   ....[183]....
        /*0c54*/ 	.word	0x00007e00
        /*0c58*/ 	.word	0x00000000
        /*0c5c*/ 	.word	0x00000000
        /*0c60*/ 	.short	0x010a
        /*0c62*/ 	.byte	0xff
	.zero		1


	//   ....[184]....
        /*0c64*/ 	.word	0x00007e60
        /*0c68*/ 	.word	0x00000000
        /*0c6c*/ 	.word	0x00000000
        /*0c70*/ 	.short	0x010a
        /*0c72*/ 	.byte	0xff
	.zero		1


	//   ....[185]....
        /*0c74*/ 	.word	0x00007ec0
        /*0c78*/ 	.word	0x00000000
        /*0c7c*/ 	.word	0x00000000
        /*0c80*/ 	.short	0x010a
        /*0c82*/ 	.byte	0xff
	.zero		1


	//   ....[186]....
        /*0c84*/ 	.word	0x00007f20
        /*0c88*/ 	.word	0x00000000
        /*0c8c*/ 	.word	0x00000000
        /*0c90*/ 	.short	0x010a
        /*0c92*/ 	.byte	0xff
	.zero		1


	//   ....[187]....
        /*0c94*/ 	.word	0x00007f70
        /*0c98*/ 	.word	0x00000000
        /*0c9c*/ 	.word	0x000001d0
        /*0ca0*/ 	.short	0x010a
        /*0ca2*/ 	.byte	0xff
	.zero		1


	//   ....[188]....
        /*0ca4*/ 	.word	0x00007fd0
        /*0ca8*/ 	.word	0x00000000
        /*0cac*/ 	.word	0x000001c8
        /*0cb0*/ 	.short	0x010a
        /*0cb2*/ 	.byte	0xff
	.zero		1


	//   ....[189]....
        /*0cb4*/ 	.word	0x00008030
        /*0cb8*/ 	.word	0x00000003
        /*0cbc*/ 	.word	0x000001b8
        /*0cc0*/ 	.short	0x010a
        /*0cc2*/ 	.byte	0xff
	.zero		1


	//   ....[190]....
        /*0cc4*/ 	.word	0x00008080
        /*0cc8*/ 	.word	0x00000000
        /*0ccc*/ 	.word	0x000001d0
        /*0cd0*/ 	.short	0x010a
        /*0cd2*/ 	.byte	0xff
	.zero		1


	//   ....[191]....
        /*0cd4*/ 	.word	0x000080e0
        /*0cd8*/ 	.word	0x00000000
        /*0cdc*/ 	.word	0x000001b0
        /*0ce0*/ 	.short	0x010a
        /*0ce2*/ 	.byte	0xff
	.zero		1


	//   ....[192]....
        /*0ce4*/ 	.word	0x00008130
        /*0ce8*/ 	.word	0x0000005c
        /*0cec*/ 	.word	0x000001f0
        /*0cf0*/ 	.short	0x010a
        /*0cf2*/ 	.byte	0xff
	.zero		1


	//----- nvinfo : EIATTR_NUM_MBARRIERS
	.align		4
.L_47:
        /*0cf4*/ 	.byte	0x03, 0x38
        /*0cf6*/ 	.short	0x004a


	//----- nvinfo : EIATTR_EXIT_INSTR_OFFSETS
	.align		4
        /*0cf8*/ 	.byte	0x04, 0x1c
        /*0cfa*/ 	.short	(.L_49 - .L_48)


	//   ....[0]....
.L_48:
        /*0cfc*/ 	.word	0x00003480


	//   ....[1]....
        /*0d00*/ 	.word	0x00003970


	//   ....[2]....
        /*0d04*/ 	.word	0x000039d0


	//   ....[3]....
        /*0d08*/ 	.word	0x00004830


	//   ....[4]....
        /*0d0c*/ 	.word	0x00005360


	//   ....[5]....
        /*0d10*/ 	.word	0x000053a0


	//   ....[6]....
        /*0d14*/ 	.word	0x00007050


	//----- nvinfo : EIATTR_MAX_THREADS
	.align		4
.L_49:
        /*0d18*/ 	.byte	0x04, 0x05
        /*0d1a*/ 	.short	(.L_51 - .L_50)
.L_50:
        /*0d1c*/ 	.word	0x00000100
        /*0d20*/ 	.word	0x00000001
        /*0d24*/ 	.word	0x00000001


	//----- nvinfo : EIATTR_CRS_STACK_SIZE
	.align		4
.L_51:
        /*0d28*/ 	.byte	0x04, 0x1e
        /*0d2a*/ 	.short	(.L_53 - .L_52)
.L_52:
        /*0d2c*/ 	.word	0x00000000


	//----- nvinfo : EIATTR_CBANK_PARAM_SIZE
	.align		4
.L_53:
        /*0d30*/ 	.byte	0x03, 0x19
        /*0d32*/ 	.short	0x0800


	//----- nvinfo : EIATTR_PARAM_CBANK
	.align		4
        /*0d34*/ 	.byte	0x04, 0x0a
        /*0d36*/ 	.short	(.L_55 - .L_54)
	.align		4
.L_54:
        /*0d38*/ 	.word	index@(.nv.constant0._ZN7cutlass13device_kernelINS_4gemm6kernel13GemmUniversalIN4cute5tupleIJiiiiEEENS1_10collective13CollectiveMmaINS1_35MainloopSm100TmaUmmaWarpSpecializedILi27ELi2ELi4ENS5_IJNS4_1CILi1EEESB_SB_EEEEENS5_IJNSA_ILi64EEESE_SE_EEENS_12float_e4m3_tENS5_IJSB_llEEESG_SH_NS4_8TiledMMAINS4_8MMA_AtomIJNS4_10MMA_TraitsINS4_19SM100_MMA_F8F6F4_SSEJSG_SG_fSE_SE_NS4_17integral_constantINS4_4UMMA5MajorELSO_1EEESP_NSM_INSN_7ScaleInELSQ_0EEESR_EEEEEENS4_6LayoutISC_NS5_IJNSA_ILi0EEESV_SV_EEEEENS5_IJNS4_10UnderscoreESY_SY_EEEEENS4_13SM90_TMA_LOADENS4_14ComposedLayoutINS4_7SwizzleILi2ELi4ELi3EEENS4_18smem_ptr_flag_bitsILi8EEENSU_INS5_IJSE_NSA_ILi8EEEEEENS5_IJSB_SE_EEEEEEEvNS4_8identityES11_S1B_vS1C_EENS_8epilogue10collective18CollectiveEpilogueINS1E_23Sm100TmaWarpSpecializedILi1ELi1ELi32ELb0ELb0EEEJSF_NS5_IJNSU_ISE_SB_EES1J_EEESG_NS5_IJlSB_lEEESG_S1L_NS1E_6fusion15FusionCallbacksIS1I_NS1M_17LinearCombinationISG_fSG_fLNS_15FloatRoundStyleE2EEESF_S1K_JEEENS4_5SM1004TMEM4LOAD26SM100_TMEM_LOAD_16dp32b32xES11_NS12_IS14_S16_NSU_INS5_IJS17_SE_EEENS5_IJSE_SB_EEEEEEENS4_39AutoVectorizingCopyWithAssumedAlignmentILi128EEENS4_14SM90_TMA_STOREES1Z_S21_S21_EEEvvEEEEvNT_6ParamsE)
        /*0d3c*/ 	.short	0x0380
        /*0d3e*/ 	.short	0x0800


	//----- nvinfo : EIATTR_SW_WAR
	.align		4
.L_55:
        /*0d40*/ 	.byte	0x04, 0x36
        /*0d42*/ 	.short	(.L_57 - .L_56)
.L_56:
        /*0d44*/ 	.word	0x00000008
.L_57:


//--------------------- .nv.callgraph             --------------------------
	.section	.nv.callgraph,"",@"SHT_CUDA_CALLGRAPH"
	.align	4
	.sectionentsize	8
	.align		4
        /*0000*/ 	.word	0x00000000
	.align		4
        /*0004*/ 	.word	0xffffffff
	.align		4
        /*0008*/ 	.word	index@(_ZN7cutlass13device_kernelINS_4gemm6kernel13GemmUniversalIN4cute5tupleIJiiiiEEENS1_10collective13CollectiveMmaINS1_35MainloopSm100TmaUmmaWarpSpecializedILi27ELi2ELi4ENS5_IJNS4_1CILi1EEESB_SB_EEEEENS5_IJNSA_ILi64EEESE_SE_EEENS_12float_e4m3_tENS5_IJSB_llEEESG_SH_NS4_8TiledMMAINS4_8MMA_AtomIJNS4_10MMA_TraitsINS4_19SM100_MMA_F8F6F4_SSEJSG_SG_fSE_SE_NS4_17integral_constantINS4_4UMMA5MajorELSO_1EEESP_NSM_INSN_7ScaleInELSQ_0EEESR_EEEEEENS4_6LayoutISC_NS5_IJNSA_ILi0EEESV_SV_EEEEENS5_IJNS4_10UnderscoreESY_SY_EEEEENS4_13SM90_TMA_LOADENS4_14ComposedLayoutINS4_7SwizzleILi2ELi4ELi3EEENS4_18smem_ptr_flag_bitsILi8EEENSU_INS5_IJSE_NSA_ILi8EEEEEENS5_IJSB_SE_EEEEEEEvNS4_8identityES11_S1B_vS1C_EENS_8epilogue10collective18CollectiveEpilogueINS1E_23Sm100TmaWarpSpecializedILi1ELi1ELi32ELb0ELb0EEEJSF_NS5_IJNSU_ISE_SB_EES1J_EEESG_NS5_IJlSB_lEEESG_S1L_NS1E_6fusion15FusionCallbacksIS1I_NS1M_17LinearCombinationISG_fSG_fLNS_15FloatRoundStyleE2EEESF_S1K_JEEENS4_5SM1004TMEM4LOAD26SM100_TMEM_LOAD_16dp32b32xES11_NS12_IS14_S16_NSU_INS5_IJS17_SE_EEENS5_IJSE_SB_EEEEEEENS4_39AutoVectorizingCopyWithAssumedAlignmentILi128EEENS4_14SM90_TMA_STOREES1Z_S21_S21_EEEvvEEEEvNT_6ParamsE)
	.align		4
        /*000c*/ 	.word	index@(__assertfail)
	.align		4
        /*0010*/ 	.word	0x00000000
	.align		4
        /*0014*/ 	.word	0xfffffffe
	.align		4
        /*0018*/ 	.word	0x00000000
	.align		4
        /*001c*/ 	.word	0xfffffffd
	.align		4
        /*0020*/ 	.word	0x00000000
	.align		4
        /*0024*/ 	.word	0xfffffffc


//--------------------- .nv.constant4             --------------------------
	.section	.nv.constant4,"a",@progbits
	.align	8
	.align		8
.nv.constant4:
        /*0000*/ 	.dword	__assertfail
	.align		8
        /*0008*/ 	.dword	__unnamed_1
	.align		8
        /*0010*/ 	.dword	__unnamed_2
	.align		8
        /*0018*/ 	.dword	_ZN40_INTERNAL_b35ef8d1_4_k_cu_c413073a_278114cuda3std3__45__cpo5beginE
	.align		8
        /*0020*/ 	.dword	_ZN40_INTERNAL_b35ef8d1_4_k_cu_c413073a_278114cuda3std3__45__cpo3endE
	.align		8
        /*0028*/ 	.dword	_ZN40_INTERNAL_b35ef8d1_4_k_cu_c413073a_278114cuda3std3__45__cpo6cbeginE
	.align		8
        /*0030*/ 	.dword	_ZN40_INTERNAL_b35ef8d1_4_k_cu_c413073a_278114cuda3std3__45__cpo4cendE
	.align		8
        /*0038*/ 	.dword	_ZN40_INTERNAL_b35ef8d1_4_k_cu_c413073a_278114cuda3std3__442_GLOBAL__N__b35ef8d1_4_k_cu_c413073a_278116ignoreE
	.align		8
        /*0040*/ 	.dword	_ZN40_INTERNAL_b35ef8d1_4_k_cu_c413073a_278114cuda3std3__419piecewise_constructE
	.align		8
        /*0048*/ 	.dword	_ZN40_INTERNAL_b35ef8d1_4_k_cu_c413073a_278114cuda3std3__48in_placeE
	.align		8
        /*0050*/ 	.dword	_ZN40_INTERNAL_b35ef8d1_4_k_cu_c413073a_278114cuda3std6ranges3__45__cpo4swapE
	.align		8
        /*0058*/ 	.dword	_ZN40_INTERNAL_b35ef8d1_4_k_cu_c413073a_278114cuda3std6ranges3__45__cpo9iter_moveE
	.align		8
        /*0060*/ 	.dword	_ZN40_INTERNAL_b35ef8d1_4_k_cu_c413073a_278114cute7productE
	.align		8
        /*0068*/ 	.dword	_ZN40_INTERNAL_b35ef8d1_4_k_cu_c413073a_278114cute1_E
	.align		8
        /*0070*/ 	.dword	$str$25
	.align		8
        /*0078*/ 	.dword	$str$26
	.align		8
        /*0080*/ 	.dword	$str$27
	.align		8
        /*0088*/ 	.dword	$str$28


//--------------------- .text._ZN7cutlass13device_kernelINS_4gemm6kernel13GemmUniversalIN4cute5tupleIJiiiiEEENS1_10collective13CollectiveMmaINS1_35MainloopSm100TmaUmmaWarpSpecializedILi27ELi2ELi4ENS5_IJNS4_1CILi1EEESB_SB_EEEEENS5_IJNSA_ILi64EEESE_SE_EEENS_12float_e4m3_tENS5_IJSB_llEEESG_SH_NS4_8TiledMMAINS4_8MMA_AtomIJNS4_10MMA_TraitsINS4_19SM100_MMA_F8F6F4_SSEJSG_SG_fSE_SE_NS4_17integral_constantINS4_4UMMA5MajorELSO_1EEESP_NSM_INSN_7ScaleInELSQ_0EEESR_EEEEEENS4_6LayoutISC_NS5_IJNSA_ILi0EEESV_SV_EEEEENS5_IJNS4_10UnderscoreESY_SY_EEEEENS4_13SM90_TMA_LOADENS4_14ComposedLayoutINS4_7SwizzleILi2ELi4ELi3EEENS4_18smem_ptr_flag_bitsILi8EEENSU_INS5_IJSE_NSA_ILi8EEEEEENS5_IJSB_SE_EEEEEEEvNS4_8identityES11_S1B_vS1C_EENS_8epilogue10collective18CollectiveEpilogueINS1E_23Sm100TmaWarpSpecializedILi1ELi1ELi32ELb0ELb0EEEJSF_NS5_IJNSU_ISE_SB_EES1J_EEESG_NS5_IJlSB_lEEESG_S1L_NS1E_6fusion15FusionCallbacksIS1I_NS1M_17LinearCombinationISG_fSG_fLNS_15FloatRoundStyleE2EEESF_S1K_JEEENS4_5SM1004TMEM4LOAD26SM100_TMEM_LOAD_16dp32b32xES11_NS12_IS14_S16_NSU_INS5_IJS17_SE_EEENS5_IJSE_SB_EEEEEEENS4_39AutoVectorizingCopyWithAssumedAlignmentILi128EEENS4_14SM90_TMA_STOREES1Z_S21_S21_EEEvvEEEEvNT_6ParamsE --------------------------
	.section	.text._ZN7cutlass13device_kernelINS_4gemm6kernel13GemmUniversalIN4cute5tupleIJiiiiEEENS1_10collective13CollectiveMmaINS1_35MainloopSm100TmaUmmaWarpSpecializedILi27ELi2ELi4ENS5_IJNS4_1CILi1EEESB_SB_EEEEENS5_IJNSA_ILi64EEESE_SE_EEENS_12float_e4m3_tENS5_IJSB_llEEESG_SH_NS4_8TiledMMAINS4_8MMA_AtomIJNS4_10MMA_TraitsINS4_19SM100_MMA_F8F6F4_SSEJSG_SG_fSE_SE_NS4_17integral_constantINS4_4UMMA5MajorELSO_1EEESP_NSM_INSN_7ScaleInELSQ_0EEESR_EEEEEENS4_6LayoutISC_NS5_IJNSA_ILi0EEESV_SV_EEEEENS5_IJNS4_10UnderscoreESY_SY_EEEEENS4_13SM90_TMA_LOADENS4_14ComposedLayoutINS4_7SwizzleILi2ELi4ELi3EEENS4_18smem_ptr_flag_bitsILi8EEENSU_INS5_IJSE_NSA_ILi8EEEEEENS5_IJSB_SE_EEEEEEEvNS4_8identityES11_S1B_vS1C_EENS_8epilogue10collective18CollectiveEpilogueINS1E_23Sm100TmaWarpSpecializedILi1ELi1ELi32ELb0ELb0EEEJSF_NS5_IJNSU_ISE_SB_EES1J_EEESG_NS5_IJlSB_lEEESG_S1L_NS1E_6fusion15FusionCallbacksIS1I_NS1M_17LinearCombinationISG_fSG_fLNS_15FloatRoundStyleE2EEESF_S1K_JEEENS4_5SM1004TMEM4LOAD26SM100_TMEM_LOAD_16dp32b32xES11_NS12_IS14_S16_NSU_INS5_IJS17_SE_EEENS5_IJSE_SB_EEEEEEENS4_39AutoVectorizingCopyWithAssumedAlignmentILi128EEENS4_14SM90_TMA_STOREES1Z_S21_S21_EEEvvEEEEvNT_6ParamsE,"ax",@progbits
	.align	128
.text._ZN7cutlass13device_kernelINS_4gemm6kernel13GemmUniversalIN4cute5tupleIJiiiiEEENS1_10collective13CollectiveMmaINS1_35MainloopSm100TmaUmmaWarpSpecializedILi27ELi2ELi4ENS5_IJNS4_1CILi1EEESB_SB_EEEEENS5_IJNSA_ILi64EEESE_SE_EEENS_12float_e4m3_tENS5_IJSB_llEEESG_SH_NS4_8TiledMMAINS4_8MMA_AtomIJNS4_10MMA_TraitsINS4_19SM100_MMA_F8F6F4_SSEJSG_SG_fSE_SE_NS4_17integral_constantINS4_4UMMA5MajorELSO_1EEESP_NSM_INSN_7ScaleInELSQ_0EEESR_EEEEEENS4_6LayoutISC_NS5_IJNSA_ILi0EEESV_SV_EEEEENS5_IJNS4_10UnderscoreESY_SY_EEEEENS4_13SM90_TMA_LOADENS4_14ComposedLayoutINS4_7SwizzleILi2ELi4ELi3EEENS4_18smem_ptr_flag_bitsILi8EEENSU_INS5_IJSE_NSA_ILi8EEEEEENS5_IJSB_SE_EEEEEEEvNS4_8identityES11_S1B_vS1C_EENS_8epilogue10collective18CollectiveEpilogueINS1E_23Sm100TmaWarpSpecializedILi1ELi1ELi32ELb0ELb0EEEJSF_NS5_IJNSU_ISE_SB_EES1J_EEESG_NS5_IJlSB_lEEESG_S1L_NS1E_6fusion15FusionCallbacksIS1I_NS1M_17LinearCombinationISG_fSG_fLNS_15FloatRoundStyleE2EEESF_S1K_JEEENS4_5SM1004TMEM4LOAD26SM100_TMEM_LOAD_16dp32b32xES11_NS12_IS14_S16_NSU_INS5_IJS17_SE_EEENS5_IJSE_SB_EEEEEEENS4_39AutoVectorizingCopyWithAssumedAlignmentILi128EEENS4_14SM90_TMA_STOREES1Z_S21_S21_EEEvvEEEEvNT_6ParamsE:
        .type           _ZN7cutlass13device_kernelINS_4gemm6kernel13GemmUniversalIN4cute5tupleIJiiiiEEENS1_10collective13CollectiveMmaINS1_35MainloopSm100TmaUmmaWarpSpecializedILi27ELi2ELi4ENS5_IJNS4_1CILi1EEESB_SB_EEEEENS5_IJNSA_ILi64EEESE_SE_EEENS_12float_e4m3_tENS5_IJSB_llEEESG_SH_NS4_8TiledMMAINS4_8MMA_AtomIJNS4_10MMA_TraitsINS4_19SM100_MMA_F8F6F4_SSEJSG_SG_fSE_SE_NS4_17integral_constantINS4_4UMMA5MajorELSO_1EEESP_NSM_INSN_7ScaleInELSQ_0EEESR_EEEEEENS4_6LayoutISC_NS5_IJNSA_ILi0EEESV_SV_EEEEENS5_IJNS4_10UnderscoreESY_SY_EEEEENS4_13SM90_TMA_LOADENS4_14ComposedLayoutINS4_7SwizzleILi2ELi4ELi3EEENS4_18smem_ptr_flag_bitsILi8EEENSU_INS5_IJSE_NSA_ILi8EEEEEENS5_IJSB_SE_EEEEEEEvNS4_8identityES11_S1B_vS1C_EENS_8epilogue10collective18CollectiveEpilogueINS1E_23Sm100TmaWarpSpecializedILi1ELi1ELi32ELb0ELb0EEEJSF_NS5_IJNSU_ISE_SB_EES1J_EEESG_NS5_IJlSB_lEEESG_S1L_NS1E_6fusion15FusionCallbacksIS1I_NS1M_17LinearCombinationISG_fSG_fLNS_15FloatRoundStyleE2EEESF_S1K_JEEENS4_5SM1004TMEM4LOAD26SM100_TMEM_LOAD_16dp32b32xES11_NS12_IS14_S16_NSU_INS5_IJS17_SE_EEENS5_IJSE_SB_EEEEEEENS4_39AutoVectorizingCopyWithAssumedAlignmentILi128EEENS4_14SM90_TMA_STOREES1Z_S21_S21_EEEvvEEEEvNT_6ParamsE,@function
        .size           _ZN7cutlass13device_kernelINS_4gemm6kernel13GemmUniversalIN4cute5tupleIJiiiiEEENS1_10collective13CollectiveMmaINS1_35MainloopSm100TmaUmmaWarpSpecializedILi27ELi2ELi4ENS5_IJNS4_1CILi1EEESB_SB_EEEEENS5_IJNSA_ILi64EEESE_SE_EEENS_12float_e4m3_tENS5_IJSB_llEEESG_SH_NS4_8TiledMMAINS4_8MMA_AtomIJNS4_10MMA_TraitsINS4_19SM100_MMA_F8F6F4_SSEJSG_SG_fSE_SE_NS4_17integral_constantINS4_4UMMA5MajorELSO_1EEESP_NSM_INSN_7ScaleInELSQ_0EEESR_EEEEEENS4_6LayoutISC_NS5_IJNSA_ILi0EEESV_SV_EEEEENS5_IJNS4_10UnderscoreESY_SY_EEEEENS4_13SM90_TMA_LOADENS4_14ComposedLayoutINS4_7SwizzleILi2ELi4ELi3EEENS4_18smem_ptr_flag_bitsILi8EEENSU_INS5_IJSE_NSA_ILi8EEEEEENS5_IJSB_SE_EEEEEEEvNS4_8identityES11_S1B_vS1C_EENS_8epilogue10collective18CollectiveEpilogueINS1E_23Sm100TmaWarpSpecializedILi1ELi1ELi32ELb0ELb0EEEJSF_NS5_IJNSU_ISE_SB_EES1J_EEESG_NS5_IJlSB_lEEESG_S1L_NS1E_6fusion15FusionCallbacksIS1I_NS1M_17LinearCombinationISG_fSG_fLNS_15FloatRoundStyleE2EEESF_S1K_JEEENS4_5SM1004TMEM4LOAD26SM100_TMEM_LOAD_16dp32b32xES11_NS12_IS14_S16_NSU_INS5_IJS17_SE_EEENS5_IJSE_SB_EEEEEEENS4_39AutoVectorizingCopyWithAssumedAlignmentILi128EEENS4_14SM90_TMA_STOREES1Z_S21_S21_EEEvvEEEEvNT_6ParamsE,(.L_x_198 - _ZN7cutlass13device_kernelINS_4gemm6kernel13GemmUniversalIN4cute5tupleIJiiiiEEENS1_10collective13CollectiveMmaINS1_35MainloopSm100TmaUmmaWarpSpecializedILi27ELi2ELi4ENS5_IJNS4_1CILi1EEESB_SB_EEEEENS5_IJNSA_ILi64EEESE_SE_EEENS_12float_e4m3_tENS5_IJSB_llEEESG_SH_NS4_8TiledMMAINS4_8MMA_AtomIJNS4_10MMA_TraitsINS4_19SM100_MMA_F8F6F4_SSEJSG_SG_fSE_SE_NS4_17integral_constantINS4_4UMMA5MajorELSO_1EEESP_NSM_INSN_7ScaleInELSQ_0EEESR_EEEEEENS4_6LayoutISC_NS5_IJNSA_ILi0EEESV_SV_EEEEENS5_IJNS4_10UnderscoreESY_SY_EEEEENS4_13SM90_TMA_LOADENS4_14ComposedLayoutINS4_7SwizzleILi2ELi4ELi3EEENS4_18smem_ptr_flag_bitsILi8EEENSU_INS5_IJSE_NSA_ILi8EEEEEENS5_IJSB_SE_EEEEEEEvNS4_8identityES11_S1B_vS1C_EENS_8epilogue10collective18CollectiveEpilogueINS1E_23Sm100TmaWarpSpecializedILi1ELi1ELi32ELb0ELb0EEEJSF_NS5_IJNSU_ISE_SB_EES1J_EEESG_NS5_IJlSB_lEEESG_S1L_NS1E_6fusion15FusionCallbacksIS1I_NS1M_17LinearCombinationISG_fSG_fLNS_15FloatRoundStyleE2EEESF_S1K_JEEENS4_5SM1004TMEM4LOAD26SM100_TMEM_LOAD_16dp32b32xES11_NS12_IS14_S16_NSU_INS5_IJS17_SE_EEENS5_IJSE_SB_EEEEEEENS4_39AutoVectorizingCopyWithAssumedAlignmentILi128EEENS4_14SM90_TMA_STOREES1Z_S21_S21_EEEvvEEEEvNT_6ParamsE)
        .other          _ZN7cutlass13device_kernelINS_4gemm6kernel13GemmUniversalIN4cute5tupleIJiiiiEEENS1_10collective13CollectiveMmaINS1_35MainloopSm100TmaUmmaWarpSpecializedILi27ELi2ELi4ENS5_IJNS4_1CILi1EEESB_SB_EEEEENS5_IJNSA_ILi64EEESE_SE_EEENS_12float_e4m3_tENS5_IJSB_llEEESG_SH_NS4_8TiledMMAINS4_8MMA_AtomIJNS4_10MMA_TraitsINS4_19SM100_MMA_F8F6F4_SSEJSG_SG_fSE_SE_NS4_17integral_constantINS4_4UMMA5MajorELSO_1EEESP_NSM_INSN_7ScaleInELSQ_0EEESR_EEEEEENS4_6LayoutISC_NS5_IJNSA_ILi0EEESV_SV_EEEEENS5_IJNS4_10UnderscoreESY_SY_EEEEENS4_13SM90_TMA_LOADENS4_14ComposedLayoutINS4_7SwizzleILi2ELi4ELi3EEENS4_18smem_ptr_flag_bitsILi8EEENSU_INS5_IJSE_NSA_ILi8EEEEEENS5_IJSB_SE_EEEEEEEvNS4_8identityES11_S1B_vS1C_EENS_8epilogue10collective18CollectiveEpilogueINS1E_23Sm100TmaWarpSpecializedILi1ELi1ELi32ELb0ELb0EEEJSF_NS5_IJNSU_ISE_SB_EES1J_EEESG_NS5_IJlSB_lEEESG_S1L_NS1E_6fusion15FusionCallbacksIS1I_NS1M_17LinearCombinationISG_fSG_fLNS_15FloatRoundStyleE2EEESF_S1K_JEEENS4_5SM1004TMEM4LOAD26SM100_TMEM_LOAD_16dp32b32xES11_NS12_IS14_S16_NSU_INS5_IJS17_SE_EEENS5_IJSE_SB_EEEEEEENS4_39AutoVectorizingCopyWithAssumedAlignmentILi128EEENS4_14SM90_TMA_STOREES1Z_S21_S21_EEEvvEEEEvNT_6ParamsE,@"STO_CUDA_ENTRY STV_DEFAULT"
_ZN7cutlass13device_kernelINS_4gemm6kernel13GemmUniversalIN4cute5tupleIJiiiiEEENS1_10collective13CollectiveMmaINS1_35MainloopSm100TmaUmmaWarpSpecializedILi27ELi2ELi4ENS5_IJNS4_1CILi1EEESB_SB_EEEEENS5_IJNSA_ILi64EEESE_SE_EEENS_12float_e4m3_tENS5_IJSB_llEEESG_SH_NS4_8TiledMMAINS4_8MMA_AtomIJNS4_10MMA_TraitsINS4_19SM100_MMA_F8F6F4_SSEJSG_SG_fSE_SE_NS4_17integral_constantINS4_4UMMA5MajorELSO_1EEESP_NSM_INSN_7ScaleInELSQ_0EEESR_EEEEEENS4_6LayoutISC_NS5_IJNSA_ILi0EEESV_SV_EEEEENS5_IJNS4_10UnderscoreESY_SY_EEEEENS4_13SM90_TMA_LOADENS4_14ComposedLayoutINS4_7SwizzleILi2ELi4ELi3EEENS4_18smem_ptr_flag_bitsILi8EEENSU_INS5_IJSE_NSA_ILi8EEEEEENS5_IJSB_SE_EEEEEEEvNS4_8identityES11_S1B_vS1C_EENS_8epilogue10collective18CollectiveEpilogueINS1E_23Sm100TmaWarpSpecializedILi1ELi1ELi32ELb0ELb0EEEJSF_NS5_IJNSU_ISE_SB_EES1J_EEESG_NS5_IJlSB_lEEESG_S1L_NS1E_6fusion15FusionCallbacksIS1I_NS1M_17LinearCombinationISG_fSG_fLNS_15FloatRoundStyleE2EEESF_S1K_JEEENS4_5SM1004TMEM4LOAD26SM100_TMEM_LOAD_16dp32b32xES11_NS12_IS14_S16_NSU_INS5_IJS17_SE_EEENS5_IJSE_SB_EEEEEEENS4_39AutoVectorizingCopyWithAssumedAlignmentILi128EEENS4_14SM90_TMA_STOREES1Z_S21_S21_EEEvvEEEEvNT_6ParamsE:
[----:B------:R-:W1:Y:S01]  /*0000*/  LDC R1, c[0x0][0x37c] ;  /* 0x0000df00ff017b82 */ /* 0x000e620000000800 */
[----:B------:R-:W2:Y:S01]  /*0010*/  S2R R101, SR_TID.X ;  /* 0x0000000000657919 */ /* 0x000ea20000002100 */
[----:B------:R-:W3:Y:S01]  /*0020*/  LDCU.64 UR4, c[0x0][0x890] ;  /* 0x00011200ff0477ac */ /* 0x000ee20008000a00 */
[----:B------:R-:W-:Y:S02]  /*0030*/  PRMT R96, RZ, 0x7610, R96 ;  /* 0x00007610ff607816 */ /* 0x000fe40000000060 */
[----:B------:R-:W-:Y:S01]  /*0040*/  ELECT P5, URZ, PT ;  /* 0x0000000000ff782f */ /* 0x000fe200038a0000 */
[----:B------:R-:W4:Y:S01]  /*0050*/  LDCU.64 UR40, c[0x0][0x358] ;  /* 0x00006b00ff2877ac */ /* 0x000f220008000a00 */
[----:B---3--:R-:W-:-:S04]  /*0060*/  UISETP.NE.U32.AND UP0, UPT, UR4, URZ, UPT ;  /* 0x000000ff0400728c */ /* 0x008fc8000bf05070 */
[----:B------:R-:W-:Y:S01]  /*0070*/  UISETP.NE.AND.EX UP0, UPT, UR5, URZ, UPT, UP0 ;  /* 0x000000ff0500728c */ /* 0x000fe2000bf05300 */
[----:B--2---:R-:W-:-:S05]  /*0080*/  SHF.R.U32.HI R104, RZ, 0x5, R101 ;  /* 0x00000005ff687819 */ /* 0x004fca0000011665 */
[----:B------:R-:W2:Y:S02]  /*0090*/  SHFL.IDX PT, R0, R104, RZ, 0x1f ;  /* 0x00001fff68007589 */ /* 0x000ea400000e0000 */
[----:B--2---:R-:W-:Y:S01]  /*00a0*/  R2UR UR8, R0 ;  /* 0x00000000000872ca */ /* 0x004fe200000e0000 */
[----:B-1--4-:R-:W-:-:S14]  /*00b0*/  BRA.U UP0, `(.L_x_0) ;  /* 0x00000001002c7547 */ /* 0x012fdc000b800000 */
[----:B------:R-:W1:Y:S02]  /*00c0*/  LDCU.64 UR6, c[0x0][0x888] ;  /* 0x00011100ff0677ac */ /* 0x000e640008000a00 */
[----:B-1----:R-:W-:-:S04]  /*00d0*/  UISETP.NE.U32.AND UP0, UPT, UR6, URZ, UPT ;  /* 0x000000ff0600728c */ /* 0x002fc8000bf05070 */
[----:B------:R-:W-:-:S09]  /*00e0*/  UISETP.NE.AND.EX UP0, UPT, UR7, URZ, UPT, UP0 ;  /* 0x000000ff0700728c */ /* 0x000fd2000bf05300 */
[----:B------:R-:W-:Y:S05]  /*00f0*/  BRA.U !UP0, `(.L_x_1) ;  /* 0x0000000108107547 */ /* 0x000fea000b800000 */
[----:B------:R-:W1:Y:S02]  /*0100*/  LDC.64 R2, c[0x0][0x888] ;  /* 0x00022200ff027b82 */ /* 0x000e640000000a00 */
[----:B-1----:R1:W5:Y:S01]  /*0110*/  LDG.E R49, desc[UR40][R2.64] ;  /* 0x0000002802317981 */ /* 0x002362000c1e1900 */
[----:B------:R-:W-:Y:S01]  /*0120*/  HFMA2 R96, -RZ, RZ, 0, 5.9604644775390625e-08 ;  /* 0x00000001ff607431 */ /* 0x000fe200000001ff */
[----:B------:R-:W-:Y:S05]  /*0130*/  BRA `(.L_x_0) ;  /* 0x00000000000c7947 */ /* 0x000fea0003800000 */
.L_x_1:
[----:B------:R-:W1:Y:S01]  /*0140*/  LDCU UR6, c[0x0][0x880] ;  /* 0x00011000ff0677ac */ /* 0x000e620008000800 */
[----:B------:R-:W-:Y:S01]  /*0150*/  HFMA2 R96, -RZ, RZ, 0, 5.9604644775390625e-08 ;  /* 0x00000001ff607431 */ /* 0x000fe200000001ff */
[----:B-1----:R-:W-:-:S07]  /*0160*/  MOV R49, UR6 ;  /* 0x0000000600317c02 */ /* 0x002fce0008000f00 */
.L_x_0:
[----:B------:R-:W2:Y:S02]  /*0170*/  LDCU.64 UR6, c[0x0][0x8b0] ;  /* 0x00011600ff0677ac */ /* 0x000ea40008000a00 */
[----:B--2---:R-:W-:-:S04]  /*0180*/  UISETP.NE.U32.AND UP0, UPT, UR6, URZ, UPT ;  /* 0x000000ff0600728c */ /* 0x004fc8000bf05070 */
[----:B------:R-:W-:-:S09]  /*0190*/  UISETP.NE.AND.EX UP0, UPT, UR7, URZ, UPT, UP0 ;  /* 0x000000ff0700728c */ /* 0x000fd2000bf05300 */
[----:B------:R-:W-:Y:S05]  /*01a0*/  BRA.U UP0, `(.L_x_2) ;  /* 0x0000000100247547 */ /* 0x000fea000b800000 */
[----:B------:R-:W2:Y:S02]  /*01b0*/  LDCU.64 UR6, c[0x0][0x8a8] ;  /* 0x00011500ff0677ac */ /* 0x000ea40008000a00 */
[----:B--2---:R-:W-:-:S04]  /*01c0*/  UISETP.NE.U32.AND UP0, UPT, UR6, URZ, UPT ;  /* 0x000000ff0600728c */ /* 0x004fc8000bf05070 */
[----:B------:R-:W-:-:S09]  /*01d0*/  UISETP.NE.AND.EX UP0, UPT, UR7, URZ, UPT, UP0 ;  /* 0x000000ff0700728c */ /* 0x000fd2000bf05300 */
[----:B------:R-:W-:Y:S05]  /*01e0*/  BRA.U !UP0, `(.L_x_3) ;  /* 0x00000001080c7547 */ /* 0x000fea000b800000 */
[----:B-1----:R-:W1:Y:S02]  /*01f0*/  LDC.64 R2, c[0x0][0x8a8] ;  /* 0x00022a00ff027b82 */ /* 0x002e640000000a00 */
[----:B-1----:R2:W5:Y:S01]  /*0200*/  LDG.E R47, desc[UR40][R2.64] ;  /* 0x00000028022f7981 */ /* 0x002562000c1e1900 */
[----:B------:R-:W-:Y:S05]  /*0210*/  BRA `(.L_x_2) ;  /* 0x0000000000087947 */ /* 0x000fea0003800000 */
.L_x_3:
[----:B------:R-:W2:Y:S02]  /*0220*/  LDCU UR6, c[0x0][0x8a0] ;  /* 0x00011400ff0677ac */ /* 0x000ea40008000800 */
[----:B--2---:R-:W-:Y:S02]  /*0230*/  MOV R47, UR6 ;  /* 0x00000006002f7c02 */ /* 0x004fe40008000f00 */
.L_x_2:
[----:B------:R-:W-:Y:S01]  /*0240*/  IMAD.U32 R0, RZ, RZ, UR8 ;  /* 0x00000008ff007e24 */ /* 0x000fe2000f8e00ff */
[----:B------:R-:W-:Y:S04]  /*0250*/  BSSY.RECONVERGENT B0, `(.L_x_4) ;  /* 0x000000c000007945 */ /* 0x000fe80003800200 */
[C---:B------:R-:W-:Y:S02]  /*0260*/  ISETP.NE.OR P1, PT, R0.reuse, 0x1, !P5 ;  /* 0x000000010000780c */ /* 0x040fe40006f25670 */
[----:B------:R-:W-:-:S11]  /*0270*/  ISETP.NE.OR P0, PT, R0, 0x3, !P5 ;  /* 0x000000030000780c */ /* 0x000fd60006f05670 */
[----:B------:R-:W-:Y:S05]  /*0280*/  @P1 BRA `(.L_x_5) ;  /* 0x0000000000201947 */ /* 0x000fea0003800000 */
[----:B------:R-:W3:Y:S02]  /*0290*/  LDCU.64 UR6, c[0x0][0x348] ;  /* 0x00006900ff0677ac */ /* 0x000ee40008000a00 */
[----:B---3--:R-:W-:Y:S02]  /*02a0*/  UIADD3 UR10, UP1, UPT, UR6, 0x80, URZ ;  /* 0x00000080060a7890 */ /* 0x008fe4000ff3e0ff */
[----:B------:R-:W-:Y:S02]  /*02b0*/  UIADD3 UR6, UP0, UPT, UR6, 0x180, URZ ;  /* 0x0000018006067890 */ /* 0x000fe4000ff1e0ff */
[----:B------:R-:W-:Y:S02]  /*02c0*/  UIADD3.X UR11, UPT, UPT, URZ, UR7, URZ, UP1, !UPT ;  /* 0x00000007ff0b7290 */ /* 0x000fe40008ffe4ff */
[----:B------:R-:W-:-:S07]  /*02d0*/  UIADD3.X UR7, UPT, UPT, URZ, UR7, URZ, UP0, !UPT ;  /* 0x00000007ff077290 */ /* 0x000fce00087fe4ff */
[----:B------:R3:W-:Y:S02]  /*02e0*/  UTMACCTL.PF [UR10] ;  /* 0x000000000a0079b9 */ /* 0x0007e40008040000 */
[----:B------:R3:W-:Y:S02]  /*02f0*/  UTMACCTL.PF [UR6] ;  /* 0x00000000060079b9 */ /* 0x0007e40008040000 */
[----:B---3--:R-:W-:Y:S01]  /*0300*/  NOP ;  /* 0x0000000000007918 */ /* 0x008fe20000000000 */
.L_x_5:
[----:B------:R-:W-:Y:S05]  /*0310*/  BSYNC.RECONVERGENT B0 ;  /* 0x0000000000007941 */ /* 0x000fea0003800200 */
.L_x_4:
[----:B------:R-:W-:Y:S04]  /*0320*/  BSSY.RECONVERGENT B0, `(.L_x_6) ;  /* 0x000000a000007945 */ /* 0x000fe80003800200 */
        /* <DEDUP_REMOVED lines=9> */
.L_x_7:
[----:B------:R-:W-:Y:S05]  /*03c0*/  BSYNC.RECONVERGENT B0 ;  /* 0x0000000000007941 */ /* 0x000fea0003800200 */
.L_x_6:
[----:B------:R-:W3:Y:S01]  /*03d0*/  LDCU.64 UR6, c[0x0][0x888] ;  /* 0x00011100ff0677ac */ /* 0x000ee20008000a00 */
[----:B------:R-:W-:Y:S02]  /*03e0*/  UISETP.EQ.U32.AND UP1, UPT, UR4, URZ, UPT ;  /* 0x000000ff0400728c */ /* 0x000fe4000bf22070 */
[----:B------:R-:W-:Y:S02]  /*03f0*/  UPLOP3.LUT UP2, UPT, UPT, UPT, UPT, 0x80, 0x8 ;  /* 0x000000000008789c */ /* 0x000fe40003f4f070 */
[----:B---3--:R-:W-:-:S04]  /*0400*/  UISETP.NE.U32.AND UP0, UPT, UR6, URZ, UPT ;  /* 0x000000ff0600728c */ /* 0x008fc8000bf05070 */
[----:B------:R-:W-:-:S04]  /*0410*/  UISETP.NE.AND.EX UP0, UPT, UR7, URZ, UPT, UP0 ;  /* 0x000000ff0700728c */ /* 0x000fc8000bf05300 */
[----:B------:R-:W-:-:S04]  /*0420*/  UISETP.EQ.OR.EX UP3, UPT, UR5, URZ, !UP0, UP1 ;  /* 0x000000ff0500728c */ /* 0x000fc8000c762710 */
[----:B------:R-:W-:-:S05]  /*0430*/  UP2UR UR44, UPR, URZ, 0x8 ;  /* 0x00000008ff2c7883 */ /* 0x000fca0008000000 */
[----:B------:R-:W-:Y:S07]  /*0440*/  BRA.U !UP3, `(.L_x_8) ;  /* 0x000000010b207547 */ /* 0x000fee000b800000 */
[----:B------:R-:W-:Y:S01]  /*0450*/  UISETP.NE.U32.AND UP2, UPT, UR4, URZ, UPT ;  /* 0x000000ff0400728c */ /* 0x000fe2000bf45070 */
[----:B-----5:R-:W-:Y:S01]  /*0460*/  FSETP.NEU.AND P0, PT, R49, RZ, PT ;  /* 0x000000ff3100720b */ /* 0x020fe20003f0d000 */
[----:B------:R-:W-:Y:S02]  /*0470*/  USEL UR4, URZ, 0xffffffff, UP0 ;  /* 0xffffffffff047887 */ /* 0x000fe40008000000 */
[----:B------:R-:W-:-:S10]  /*0480*/  UISETP.NE.AND.EX UP2, UPT, UR5, URZ, UPT, UP2 ;  /* 0x000000ff0500728c */ /* 0x000fd4000bf45320 */
[----:B------:R-:W-:Y:S01]  /*0490*/  VOTEU.ANY UP1, P0 ;  /* 0x0000000000ff7886 */ /* 0x000fe20000020100 */
[----:B------:R-:W-:-:S04]  /*04a0*/  @!UP2 USEL UR4, URZ, 0xffffffff, UP1 ;  /* 0xffffffffff04a887 */ /* 0x000fc80008800000 */
[----:B------:R-:W-:-:S04]  /*04b0*/  ULOP3.LUT UR4, UR4, 0x1, URZ, 0xc0, !UPT ;  /* 0x0000000104047892 */ /* 0x000fc8000f8ec0ff */
[----:B------:R-:W-:-:S11]  /*04c0*/  UISETP.NE.U32.AND UP2, UPT, UR4, 0x1, UPT ;  /* 0x000000010400788c */ /* 0x000fd6000bf45070 */
.L_x_8:
[----:B-12---:R-:W1:Y:S01]  /*04d0*/  SHFL.IDX PT, R2, R104, RZ, 0x1f ;  /* 0x00001fff68027589 */ /* 0x006e6200000e0000 */
[----:B------:R-:W-:-:S04]  /*04e0*/  UISETP.NE.AND UP1, UPT, UR8, 0x2, UPT ;  /* 0x000000020800788c */ /* 0x000fc8000bf25270 */
[----:B------:R-:W-:Y:S01]  /*04f0*/  USEL UR13, URZ, 0x1, UP1 ;  /* 0x00000001ff0d7887 */ /* 0x000fe20008800000 */
[----:B-1----:R-:W-:-:S13]  /*0500*/  ISETP.NE.AND P0, PT, R2, RZ, PT ;  /* 0x000000ff0200720c */ /* 0x002fda0003f05270 */
[----:B------:R-:W-:Y:S05]  /*0510*/  @P0 BRA `(.L_x_9) ;  /* 0x00000004000c0947 */ /* 0x000fea0003800000 */
[----:B------:R-:W-:Y:S01]  /*0520*/  ELECT P0, URZ, PT ;  /* 0x0000000000ff782f */ /* 0x000fe20003800000 */
[----:B------:R-:W-:-:S12]  /*0530*/  BSSY.RECONVERGENT B0, `(.L_x_9) ;  /* 0x0000041000007945 */ /* 0x000fd80003800200 */
[----:B------:R-:W-:Y:S05]  /*0540*/  @!P0 BRA `(.L_x_10) ;  /* 0x0000000000fc8947 */ /* 0x000fea0003800000 */
[----:B------:R-:W1:Y:S01]  /*0550*/  S2UR UR5, SR_CgaCtaId ;  /* 0x00000000000579c3 */ /* 0x000e620000008800 */
[----:B------:R-:W-:Y:S01]  /*0560*/  UMOV UR6, 0x400 ;  /* 0x0000040000067882 */ /* 0x000fe20000000000 */
[----:B------:R-:W-:Y:S01]  /*0570*/  UMOV UR4, 0x1 ;  /* 0x0000000100047882 */ /* 0x000fe20000000000 */
[----:B-1----:R-:W-:Y:S02]  /*0580*/  ULEA UR5, UR5, UR6, 0x18 ;  /* 0x0000000605057291 */ /* 0x002fe4000f8ec0ff */
[----:B------:R-:W-:-:S04]  /*0590*/  UIADD3 UR6, UPT, UPT, -UR4, 0x100000, URZ ;  /* 0x0010000004067890 */ /* 0x000fc8000fffe1ff */
[----:B------:R-:W-:Y:S02]  /*05a0*/  USHF.L.U32 UR7, UR6, 0xb, URZ ;  /* 0x0000000b06077899 */ /* 0x000fe400080006ff */
[----:B------:R-:W-:Y:S01]  /*05b0*/  USHF.L.U32 UR6, UR6, 0x1, URZ ;  /* 0x0000000106067899 */ /* 0x000fe200080006ff */
[----:B------:R-:W1:Y:S11]  /*05c0*/  FENCE.VIEW.ASYNC.S ;  /* 0x00000000000073c6 */ /* 0x000e760000000000 */
[----:B-1----:R1:W2:Y:S01]  /*05d0*/  SYNCS.EXCH.64 URZ, [UR5], UR6 ;  /* 0x0000000605ff75b2 */ /* 0x0022a20008000100 */
[----:B------:R1:W3:Y:S01]  /*05e0*/  SYNCS.EXCH.64 URZ, [UR5+0xd8], UR6 ;  /* 0x0000d80605ff75b2 */ /* 0x0002e20008000100 */
[----:B------:R1:W4:Y:S01]  /*05f0*/  SYNCS.EXCH.64 URZ, [UR5+0x8], UR6 ;  /* 0x0000080605ff75b2 */ /* 0x0003220008000100 */
[----:B------:R1:W1:Y:S01]  /*0600*/  SYNCS.EXCH.64 URZ, [UR5+0xe0], UR6 ;  /* 0x0000e00605ff75b2 */ /* 0x0002620008000100 */
        /* <DEDUP_REMOVED lines=50> */
[----:B--234-:R-:W-:Y:S01]  /*0930*/  NOP ;  /* 0x0000000000007918 */ /* 0x01cfe20000000000 */
.L_x_10:
[----:B-1----:R-:W-:Y:S05]  /*0940*/  BSYNC.RECONVERGENT B0 ;  /* 0x0000000000007941 */ /* 0x002fea0003800200 */
.L_x_9:
[----:B------:R-:W1:Y:S01]  /*0950*/  SHFL.IDX PT, R2, R104, RZ, 0x1f ;  /* 0x00001fff68027589 */ /* 0x000e6200000e0000 */
[----:B------:R-:W-:Y:S01]  /*0960*/  NOP ;  /* 0x0000000000007918 */ /* 0x000fe20000000000 */
[----:B-1----:R-:W-:-:S13]  /*0970*/  ISETP.NE.AND P0, PT, R2, 0x1, PT ;  /* 0x000000010200780c */ /* 0x002fda0003f05270 */
[----:B------:R-:W-:Y:S05]  /*0980*/  @P0 BRA `(.L_x_11) ;  /* 0x0000000000400947 */ /* 0x000fea0003800000 */
[----:B------:R-:W1:Y:S01]  /*0990*/  S2UR UR6, SR_CgaCtaId ;  /* 0x00000000000679c3 */ /* 0x000e620000008800 */
[----:B------:R-:W-:Y:S01]  /*09a0*/  UMOV UR7, 0x400 ;  /* 0x0000040000077882 */ /* 0x000fe20000000000 */
[----:B------:R-:W-:Y:S01]  /*09b0*/  UMOV UR5, 0x20 ;  /* 0x0000002000057882 */ /* 0x000fe20000000000 */
[----:B------:R-:W-:Y:S01]  /*09c0*/  UMOV UR4, 0x80 ;  /* 0x0000008000047882 */ /* 0x000fe20000000000 */
[----:B------:R-:W-:-:S04]  /*09d0*/  UIADD3 UR10, UPT, UPT, -UR5, 0x100000, URZ ;  /* 0x00100000050a7890 */ /* 0x000fc8000fffe1ff */
[----:B------:R-:W-:Y:S02]  /*09e0*/  USHF.L.U32 UR11, UR10, 0xb, URZ ;  /* 0x0000000b0a0b7899 */ /* 0x000fe400080006ff */
[----:B------:R-:W-:Y:S02]  /*09f0*/  USHF.L.U32 UR10, UR10, 0x1, URZ ;  /* 0x000000010a0a7899 */ /* 0x000fe400080006ff */
[----:B------:R-:W-:-:S04]  /*0a00*/  UIADD3 UR4, UPT, UPT, -UR4, 0x100000, URZ ;  /* 0x0010000004047890 */ /* 0x000fc8000fffe1ff */
[----:B------:R-:W-:Y:S02]  /*0a10*/  USHF.L.U32 UR5, UR4, 0xb, URZ ;  /* 0x0000000b04057899 */ /* 0x000fe400080006ff */
[----:B------:R-:W-:Y:S01]  /*0a20*/  USHF.L.U32 UR4, UR4, 0x1, URZ ;  /* 0x0000000104047899 */ /* 0x000fe200080006ff */
[----:B------:R-:W-:Y:S01]  /*0a30*/  ELECT P0, URZ, PT ;  /* 0x0000000000ff782f */ /* 0x000fe20003800000 */
[----:B-1----:R-:W-:Y:S01]  /*0a40*/  ULEA UR6, UR6, UR7, 0x18 ;  /* 0x0000000706067291 */ /* 0x002fe2000f8ec0ff */
[----:B------:R-:W1:Y:S11]  /*0a50*/  FENCE.VIEW.ASYNC.S ;  /* 0x00000000000073c6 */ /* 0x000e760000000000 */
[----:B-1----:R1:W2:Y:S01]  /*0a60*/  SYNCS.EXCH.64 URZ, [UR6+0x1b0], UR10 ;  /* 0x0001b00a06ff75b2 */ /* 0x0022a20008000100 */
[----:B------:R1:W3:Y:S01]  /*0a70*/  SYNCS.EXCH.64 URZ, [UR6+0x1b8], UR4 ;  /* 0x0001b80406ff75b2 */ /* 0x0002e20008000100 */
[----:B------:R-:W-:Y:S01]  /*0a80*/  NOP ;  /* 0x0000000000007918 */ /* 0x000fe20000000000 */
.L_x_11:
[----:B------:R-:W4:Y:S01]  /*0a90*/  SHFL.IDX PT, R2, R104, RZ, 0x1f ;  /* 0x00001fff68027589 */ /* 0x000f2200000e0000 */
[----:B------:R-:W-:Y:S01]  /*0aa0*/  NOP ;  /* 0x0000000000007918 */ /* 0x000fe20000000000 */
[----:B----4-:R-:W-:-:S13]  /*0ab0*/  ISETP.NE.AND P0, PT, R2, 0x3, PT ;  /* 0x000000030200780c */ /* 0x010fda0003f05270 */
[----:B------:R-:W-:Y:S05]  /*0ac0*/  @P0 BRA `(.L_x_12) ;  /* 0x0000000000300947 */ /* 0x000fea0003800000 */
[----:B-1----:R-:W1:Y:S01]  /*0ad0*/  S2UR UR5, SR_CgaCtaId ;  /* 0x00000000000579c3 */ /* 0x002e620000008800 */
[----:B------:R-:W-:Y:S01]  /*0ae0*/  UMOV UR6, 0x400 ;  /* 0x0000040000067882 */ /* 0x000fe20000000000 */
[----:B------:R-:W-:Y:S01]  /*0af0*/  UMOV UR4, 0x20 ;  /* 0x0000002000047882 */ /* 0x000fe20000000000 */
[----:B------:R-:W-:Y:S01]  /*0b00*/  ELECT P0, URZ, PT ;  /* 0x0000000000ff782f */ /* 0x000fe20003800000 */
[----:B-1----:R-:W-:Y:S02]  /*0b10*/  ULEA UR5, UR5, UR6, 0x18 ;  /* 0x0000000605057291 */ /* 0x002fe4000f8ec0ff */
[----:B------:R-:W-:-:S04]  /*0b20*/  UIADD3 UR6, UPT, UPT, -UR4, 0x100000, URZ ;  /* 0x0010000004067890 */ /* 0x000fc8000fffe1ff */
[----:B------:R-:W-:Y:S02]  /*0b30*/  USHF.L.U32 UR7, UR6, 0xb, URZ ;  /* 0x0000000b06077899 */ /* 0x000fe400080006ff */
[----:B------:R-:W-:Y:S01]  /*0b40*/  USHF.L.U32 UR6, UR6, 0x1, URZ ;  /* 0x0000000106067899 */ /* 0x000fe200080006ff */
[----:B------:R-:W1:Y:S11]  /*0b50*/  FENCE.VIEW.ASYNC.S ;  /* 0x00000000000073c6 */ /* 0x000e760000000000 */
[----:B-1----:R4:W1:Y:S01]  /*0b60*/  SYNCS.EXCH.64 URZ, [UR5+0x1c0], UR6 ;  /* 0x0001c00605ff75b2 */ /* 0x0028620008000100 */
[----:B------:R4:W1:Y:S02]  /*0b70*/  SYNCS.EXCH.64 URZ, [UR5+0x1c8], UR6 ;  /* 0x0001c80605ff75b2 */ /* 0x0008640008000100 */
[----:B----4-:R-:W-:Y:S01]  /*0b80*/  NOP ;  /* 0x0000000000007918 */ /* 0x010fe20000000000 */
.L_x_12:
[----:B------:R-:W4:Y:S01]  /*0b90*/  SHFL.IDX PT, R2, R104, RZ, 0x1f ;  /* 0x00001fff68027589 */ /* 0x000f2200000e0000 */
[----:B------:R-:W-:Y:S01]  /*0ba0*/  NOP ;  /* 0x0000000000007918 */ /* 0x000fe20000000000 */
[----:B----4-:R-:W-:-:S13]  /*0bb0*/  ISETP.NE.AND P0, PT, R2, 0x4, PT ;  /* 0x000000040200780c */ /* 0x010fda0003f05270 */
[----:B------:R-:W-:Y:S05]  /*0bc0*/  @P0 BRA `(.L_x_13) ;  /* 0x00000000004c0947 */ /* 0x000fea0003800000 */
[----:B-1----:R-:W1:Y:S01]  /*0bd0*/  S2UR UR5, SR_CgaCtaId ;  /* 0x00000000000579c3 */ /* 0x002e620000008800 */
[----:B------:R-:W-:Y:S01]  /*0be0*/  UMOV UR7, 0x100 ;  /* 0x0000010000077882 */ /* 0x000fe20000000000 */
[----:B------:R-:W-:Y:S01]  /*0bf0*/  UMOV UR6, 0x400 ;  /* 0x0000040000067882 */ /* 0x000fe20000000000 */
[----:B------:R-:W-:Y:S01]  /*0c00*/  USEL UR7, UR7, 0xe0, UP2 ;  /* 0x000000e007077887 */ /* 0x000fe20009000000 */
[----:B------:R-:W-:Y:S01]  /*0c10*/  UMOV UR4, 0x1 ;  /* 0x0000000100047882 */ /* 0x000fe20000000000 */
[----:B------:R-:W-:Y:S01]  /*0c20*/  ELECT P0, URZ, PT ;  /* 0x0000000000ff782f */ /* 0x000fe20003800000 */
[----:B------:R-:W-:-:S04]  /*0c30*/  UIADD3 UR10, UPT, UPT, -UR4, 0x100000, URZ ;  /* 0x00100000040a7890 */ /* 0x000fc8000fffe1ff */
[----:B------:R-:W-:Y:S02]  /*0c40*/  USHF.L.U32 UR11, UR10, 0xb, URZ ;  /* 0x0000000b0a0b7899 */ /* 0x000fe400080006ff */
[----:B------:R-:W-:Y:S02]  /*0c50*/  USHF.L.U32 UR10, UR10, 0x1, URZ ;  /* 0x000000010a0a7899 */ /* 0x000fe400080006ff */
[----:B-1----:R-:W-:Y:S02]  /*0c60*/  ULEA UR5, UR5, UR6, 0x18 ;  /* 0x0000000605057291 */ /* 0x002fe4000f8ec0ff */
[----:B------:R-:W-:-:S04]  /*0c70*/  UIADD3 UR6, UPT, UPT, -UR7, 0x100000, URZ ;  /* 0x0010000007067890 */ /* 0x000fc8000fffe1ff */
[----:B------:R-:W-:Y:S02]  /*0c80*/  USHF.L.U32 UR7, UR6, 0xb, URZ ;  /* 0x0000000b06077899 */ /* 0x000fe400080006ff */
[----:B------:R-:W-:Y:S01]  /*0c90*/  USHF.L.U32 UR6, UR6, 0x1, URZ ;  /* 0x0000000106067899 */ /* 0x000fe200080006ff */
[----:B------:R-:W1:Y:S03]  /*0ca0*/  FENCE.VIEW.ASYNC.S ;  /* 0x00000000000073c6 */ /* 0x000e660000000000 */
[----:B-1----:R4:W1:Y:S08]  /*0cb0*/  SYNCS.EXCH.64 URZ, [UR5+0x1d0], UR10 ;  /* 0x0001d00a05ff75b2 */ /* 0x0028700008000100 */
[----:B------:R4:W1:Y:S01]  /*0cc0*/  SYNCS.EXCH.64 URZ, [UR5+0x1e0], UR6 ;  /* 0x0001e00605ff75b2 */ /* 0x0008620008000100 */
[----:B------:R4:W1:Y:S01]  /*0cd0*/  SYNCS.EXCH.64 URZ, [UR5+0x1d8], UR10 ;  /* 0x0001d80a05ff75b2 */ /* 0x0008620008000100 */
[----:B------:R4:W1:Y:S02]  /*0ce0*/  SYNCS.EXCH.64 URZ, [UR5+0x1e8], UR6 ;  /* 0x0001e80605ff75b2 */ /* 0x0008640008000100 */
[----:B----4-:R-:W-:Y:S01]  /*0cf0*/  NOP ;  /* 0x0000000000007918 */ /* 0x010fe20000000000 */
.L_x_13:
[----:B------:R-:W4:Y:S01]  /*0d00*/  SHFL.IDX PT, R2, R104, RZ, 0x1f ;  /* 0x00001fff68027589 */ /* 0x000f2200000e0000 */
[----:B------:R-:W-:Y:S01]  /*0d10*/  NOP ;  /* 0x0000000000007918 */ /* 0x000fe20000000000 */
[----:B----4-:R-:W-:-:S13]  /*0d20*/  ISETP.NE.AND P0, PT, R2, 0x5, PT ;  /* 0x000000050200780c */ /* 0x010fda0003f05270 */
[----:B------:R-:W-:Y:S05]  /*0d30*/  @P0 BRA `(.L_x_14) ;  /* 0x0000000000580947 */ /* 0x000fea0003800000 */
[----:B-1----:R-:W1:Y:S01]  /*0d40*/  S2UR UR6, SR_CgaCtaId ;  /* 0x00000000000679c3 */ /* 0x002e620000008800 */
        /* <DEDUP_REMOVED lines=12> */
[----:B-1----:R4:W1:Y:S01]  /*0e10*/  SYNCS.EXCH.64 URZ, [UR6+0x1f0], UR10 ;  /* 0x0001f00a06ff75b2 */ /* 0x0028620008000100 */
[----:B------:R4:W1:Y:S01]  /*0e20*/  SYNCS.EXCH.64 URZ, [UR6+0x210], UR4 ;  /* 0x0002100406ff75b2 */ /* 0x0008620008000100 */
[----:B------:R4:W1:Y:S01]  /*0e30*/  SYNCS.EXCH.64 URZ, [UR6+0x1f8], UR10 ;  /* 0x0001f80a06ff75b2 */ /* 0x0008620008000100 */
[----:B------:R4:W1:Y:S01]  /*0e40*/  SYNCS.EXCH.64 URZ, [UR6+0x218], UR4 ;  /* 0x0002180406ff75b2 */ /* 0x0008620008000100 */
[----:B------:R4:W1:Y:S01]  /*0e50*/  SYNCS.EXCH.64 URZ, [UR6+0x200], UR10 ;  /* 0x0002000a06ff75b2 */ /* 0x0008620008000100 */
[----:B------:R4:W1:Y:S01]  /*0e60*/  SYNCS.EXCH.64 URZ, [UR6+0x220], UR4 ;  /* 0x0002200406ff75b2 */ /* 0x0008620008000100 */
[----:B------:R4:W1:Y:S01]  /*0e70*/  SYNCS.EXCH.64 URZ, [UR6+0x208], UR10 ;  /* 0x0002080a06ff75b2 */ /* 0x0008620008000100 */
[----:B------:R4:W1:Y:S02]  /*0e80*/  SYNCS.EXCH.64 URZ, [UR6+0x228], UR4 ;  /* 0x0002280406ff75b2 */ /* 0x0008640008000100 */
[----:B----4-:R-:W-:Y:S01]  /*0e90*/  NOP ;  /* 0x0000000000007918 */ /* 0x010fe20000000000 */
.L_x_14:
        /* <DEDUP_REMOVED lines=14> */
[----:B------:R4:W1:Y:S01]  /*0f80*/  SYNCS.EXCH.64 URZ, [UR5+0x240], UR6 ;  /* 0x0002400605ff75b2 */ /* 0x0008620008000100 */
[----:B------:R4:W1:Y:S01]  /*0f90*/  SYNCS.EXCH.64 URZ, [UR5+0x238], UR6 ;  /* 0x0002380605ff75b2 */ /* 0x0008620008000100 */
[----:B------:R4:W1:Y:S02]  /*0fa0*/  SYNCS.EXCH.64 URZ, [UR5+0x248], UR6 ;  /* 0x0002480605ff75b2 */ /* 0x0008640008000100 */
[----:B----4-:R-:W-:Y:S01]  /*0fb0*/  NOP ;  /* 0x0000000000007918 */ /* 0x010fe20000000000 */
.L_x_15:
[----:B-1----:R-:W1:Y:S01]  /*0fc0*/  S2UR UR5, SR_CTAID.X ;  /* 0x00000000000579c3 */ /* 0x002e620000002500 */
[----:B------:R-:W-:-:S05]  /*0fd0*/  CS2R.32 R97, SR_CgaSize ;  /* 0x0000000000617805 */ /* 0x000fca0000008a00 */
[----:B------:R-:W-:-:S05]  /*0fe0*/  IMAD R97, R97, -0xa0, RZ ;  /* 0xffffff6061617824 */ /* 0x000fca00078e02ff */
[----:B------:R-:W-:-:S14]  /*0ff0*/  R2UR UR7, R97 ;  /* 0x00000000610772ca */ /* 0x000fdc00000e0000 */
[----:B------:R-:W4:Y:S01]  /*1000*/  LDCU UR7, c[0x0][UR7+0x2b0] ;  /* 0x00005600070777ac */ /* 0x000f220008000800 */
[----:B------:R-:W-:Y:S01]  /*1010*/  NOP ;  /* 0x0000000000007918 */ /* 0x000fe20000000000 */
[----:B------:R-:W-:-:S05]  /*1020*/  CS2R.32 R97, SR_CgaSize ;  /* 0x0000000000617805 */ /* 0x000fca0000008a00 */
[----:B------:R-:W-:-:S05]  /*1030*/  IMAD R97, R97, -0xa0, RZ ;  /* 0xffffff6061617824 */ /* 0x000fca00078e02ff */
[----:B------:R-:W-:-:S14]  /*1040*/  R2UR UR6, R97 ;  /* 0x00000000610672ca */ /* 0x000fdc00000e0000 */
[----:B------:R-:W2:Y:S01]  /*1050*/  LDCU UR6, c[0x0][UR6+0x2b4] ;  /* 0x00005680060677ac */ /* 0x000ea20008000800 */
[----:B------:R-:W3:Y:S08]  /*1060*/  S2UR UR4, SR_CTAID.Y ;  /* 0x00000000000479c3 */ /* 0x000ef00000002600 */
[----:B------:R-:W2:Y:S01]  /*1070*/  LDC R9, c[0x0][0xb24] ;  /* 0x0002c900ff097b82 */ /* 0x000ea20000000800 */
[----:B-1----:R-:W-:-:S02]  /*1080*/  I2FP.F32.U32 R5, UR5 ;  /* 0x0000000500057c45 */ /* 0x002fc40008201000 */
[----:B------:R-:W-:-:S05]  /*1090*/  CS2R.32 R3, SR_CgaSize ;  /* 0x0000000000037805 */ /* 0x000fca0000008a00 */
[----:B------:R-:W-:-:S06]  /*10a0*/  IMAD R3, R3, -0xa0, RZ ;  /* 0xffffff6003037824 */ /* 0x000fcc00078e02ff */
[----:B------:R-:W1:Y:S01]  /*10b0*/  LDC R3, c[0x0][R3+0x2a0] ;  /* 0x0000a80003037b82 */ /* 0x000e620000000800 */
[----:B------:R-:W-:Y:S01]  /*10c0*/  MOV R97, UR5 ;  /* 0x0000000500617c02 */ /* 0x000fe20008000f00 */
[----:B----4-:R-:W-:Y:S01]  /*10d0*/  FMUL R5, R5, UR7 ;  /* 0x0000000705057c20 */ /* 0x010fe20008400000 */
[----:B---3--:R-:W-:Y:S02]  /*10e0*/  I2FP.F32.U32 R4, UR4 ;  /* 0x0000000400047c45 */ /* 0x008fe40008201000 */
[----:B------:R-:W-:-:S05]  /*10f0*/  CS2R.32 R2, SR_CgaSize ;  /* 0x0000000000027805 */ /* 0x000fca0000008a00 */
[----:B------:R-:W-:-:S06]  /*1100*/  IMAD R2, R2, -0xa0, RZ ;  /* 0xffffff6002027824 */ /* 0x000fcc00078e02ff */
[----:B------:R-:W3:Y:S01]  /*1110*/  LDC R2, c[0x0][R2+0x2a4] ;  /* 0x0000a90002027b82 */ /* 0x000ee20000000800 */
[----:B------:R-:W4:Y:S01]  /*1120*/  F2I.U32.TRUNC.NTZ R90, R5 ;  /* 0x00000005005a7305 */ /* 0x000f22000020f000 */
[----:B------:R-:W-:Y:S01]  /*1130*/  MOV R91, UR4 ;  /* 0x00000004005b7c02 */ /* 0x000fe20008000f00 */
[----:B--2---:R-:W-:-:S05]  /*1140*/  FMUL R4, R4, UR6 ;  /* 0x0000000604047c20 */ /* 0x004fca0008400000 */
[----:B------:R-:W-:Y:S01]  /*1150*/  BAR.SYNC.DEFER_BLOCKING 0x0 ;  /* 0x0000000000007b1d */ /* 0x000fe20000010000 */
[----:B------:R-:W-:-:S05]  /*1160*/  ISETP.GE.AND P0, PT, R9, 0x1, PT ;  /* 0x000000010900780c */ /* 0x000fca0003f06270 */
[----:B------:R-:W2:Y:S02]  /*1170*/  F2I.U32.TRUNC.NTZ R79, R4 ;  /* 0x00000004004f7305 */ /* 0x000ea4000020f000 */
[----:B------:R-:W3:Y:S01]  /*1180*/  S2UR UR36, SR_CTAID.Z ;  /* 0x00000000002479c3 */ /* 0x000ee20000002700 */
[----:B----4-:R-:W-:-:S05]  /*1190*/  IADD3 R90, PT, PT, -R90, RZ, RZ ;  /* 0x000000ff5a5a7210 */ /* 0x010fca0007ffe1ff */
[----:B-1----:R-:W-:Y:S01]  /*11a0*/  IMAD R90, R3, R90, UR5 ;  /* 0x00000005035a7e24 */ /* 0x002fe2000f8e025a */
[----:B--2---:R-:W-:-:S05]  /*11b0*/  IADD3 R79, PT, PT, -R79, RZ, RZ ;  /* 0x000000ff4f4f7210 */ /* 0x004fca0007ffe1ff */
[----:B---3--:R-:W-:Y:S01]  /*11c0*/  IMAD R79, R2, R79, UR4 ;  /* 0x00000004024f7e24 */ /* 0x008fe2000f8e024f */
[----:B------:R-:W-:Y:S06]  /*11d0*/  @!P0 BRA `(.L_x_16) ;  /* 0x0000000000b88947 */ /* 0x000fec0003800000 */
[----:B------:R-:W1:Y:S01]  /*11e0*/  LDC.64 R4, c[0x0][0xb18] ;  /* 0x0002c600ff047b82 */ /* 0x000e620000000a00 */
[----:B------:R-:W-:-:S07]  /*11f0*/  ISETP.NE.AND P0, PT, R9, 0x1, PT ;  /* 0x000000010900780c */ /* 0x000fce0003f05270 */
[----:B------:R-:W2:Y:S08]  /*1200*/  LDC R10, c[0x0][0xb0c] ;  /* 0x0002c300ff0a7b82 */ /* 0x000eb00000000800 */
[----:B------:R-:W3:Y:S08]  /*1210*/  LDC R11, c[0x0][0x370] ;  /* 0x0000dc00ff0b7b82 */ /* 0x000ef00000000800 */
[----:B------:R-:W4:Y:S01]  /*1220*/  LDC R12, c[0x0][0x374] ;  /* 0x0000dd00ff0c7b82 */ /* 0x000f220000000800 */
[----:B-1----:R-:W-:-:S07]  /*1230*/  ISETP.NE.AND P1, PT, R4, 0x1, PT ;  /* 0x000000010400780c */ /* 0x002fce0003f25270 */
[----:B------:R-:W3:Y:S01]  /*1240*/  LDC.64 R6, c[0x0][0xb10] ;  /* 0x0002c400ff067b82 */ /* 0x000ee20000000a00 */
[----:B--2---:R-:W-:-:S07]  /*1250*/  ISETP.NE.AND P2, PT, R10, 0x1, PT ;  /* 0x000000010a00780c */ /* 0x004fce0003f45270 */
[----:B------:R-:W1:Y:S08]  /*1260*/  LDC R8, c[0x0][0xb20] ;  /* 0x0002c800ff087b82 */ /* 0x000e700000000800 */
[----:B------:R-:W2:Y:S01]  /*1270*/  LDC.64 R2, c[0x0][0xb28] ;  /* 0x0002ca00ff027b82 */ /* 0x000ea20000000a00 */
[----:B----4-:R-:W-:-:S04]  /*1280*/  IMAD.HI.U32 R13, R12, R5, RZ ;  /* 0x000000050c0d7227 */ /* 0x010fc800078e00ff */
[----:B------:R-:W-:-:S04]  /*1290*/  IMAD.HI.U32 R5, R91, R5, RZ ;  /* 0x000000055b057227 */ /* 0x000fc800078e00ff */
[----:B---3--:R-:W-:-:S04]  /*12a0*/  IMAD.HI.U32 R14, R11, R6, RZ ;  /* 0x000000060b0e7227 */ /* 0x008fc800078e00ff */
[----:B------:R-:W-:Y:S01]  /*12b0*/  IMAD.HI.U32 R16, R97, R6, RZ ;  /* 0x0000000661107227 */ /* 0x000fe200078e00ff */
[-C--:B------:R-:W-:Y:S02]  /*12c0*/  @P2 SHF.R.U32.HI R11, RZ, R7.reuse, R14 ;  /* 0x00000007ff0b2219 */ /* 0x080fe4000001160e */
[-C--:B-1----:R-:W-:Y:S02]  /*12d0*/  @P1 SHF.R.U32.HI R12, RZ, R8.reuse, R13 ;  /* 0x00000008ff0c1219 */ /* 0x082fe4000001160d */
[----:B------:R-:W-:Y:S02]  /*12e0*/  SHF.R.U32.HI R8, RZ, R8, R5 ;  /* 0x00000008ff087219 */ /* 0x000fe40000011605 */
[----:B------:R-:W-:Y:S02]  /*12f0*/  SHF.R.U32.HI R16, RZ, R7, R16 ;  /* 0x00000007ff107219 */ /* 0x000fe40000011610 */
[----:B------:R-:W-:Y:S01]  /*1300*/  SEL R5, R91, R8, !P1 ;  /* 0x000000085b057207 */ /* 0x000fe20004800000 */
[----:B--2---:R-:W-:Y:S01]  /*1310*/  IMAD.HI.U32 R14, R12, R2, RZ ;  /* 0x000000020c0e7227 */ /* 0x004fe200078e00ff */
[----:B------:R-:W-:-:S03]  /*1320*/  SEL R7, R97, R16, !P2 ;  /* 0x0000001061077207 */ /* 0x000fc60005000000 */
[----:B------:R-:W-:Y:S01]  /*1330*/  IMAD.HI.U32 R6, R11, R2, RZ ;  /* 0x000000020b067227 */ /* 0x000fe200078e00ff */
[----:B------:R-:W-:-:S04]  /*1340*/  @P0 SHF.R.U32.HI R12, RZ, R3, R14 ;  /* 0x00000003ff0c0219 */ /* 0x000fc8000001160e */
[----:B------:R-:W-:Y:S01]  /*1350*/  @P0 SHF.R.U32.HI R11, RZ, R3, R6 ;  /* 0x00000003ff0b0219 */ /* 0x000fe20000011606 */
[----:B------:R-:W-:-:S04]  /*1360*/  IMAD R12, R12, R9, RZ ;  /* 0x000000090c0c7224 */ /* 0x000fc800078e02ff */
[----:B------:R-:W-:Y:S01]  /*1370*/  IMAD R6, R11, R9, RZ ;  /* 0x000000090b067224 */ /* 0x000fe200078e02ff */
[----:B------:R-:W-:-:S04]  /*1380*/  ISETP.GE.AND P1, PT, R5, R12, PT ;  /* 0x0000000c0500720c */ /* 0x000fc80003f26270 */
[----:B------:R-:W-:Y:S01]  /*1390*/  ISETP.GE.OR P1, PT, R7, R6, P1 ;  /* 0x000000060700720c */ /* 0x000fe20000f26670 */
[----:B------:R-:W-:-:S05]  /*13a0*/  IMAD.HI.U32 R6, R5, R2, RZ ;  /* 0x0000000205067227 */ /* 0x000fca00078e00ff */
[----:B------:R-:W-:-:S04]  /*13b0*/  SHF.R.U32.HI R6, RZ, R3, R6 ;  /* 0x00000003ff067219 */ /* 0x000fc80000011606 */
[----:B------:R-:W-:-:S03]  /*13c0*/  SEL R6, R5, R6, !P0 ;  /* 0x0000000605067207 */ /* 0x000fc60004000000 */
[----:B------:R-:W-:Y:S01]  /*13d0*/  @!P1 IMAD.HI.U32 R8, R7, R2, RZ ;  /* 0x0000000207089227 */ /* 0x000fe200078e00ff */
[----:B------:R-:W-:-:S04]  /*13e0*/  IADD3 R2, PT, PT, -R6, RZ, RZ ;  /* 0x000000ff06027210 */ /* 0x000fc80007ffe1ff */
[----:B------:R-:W-:Y:S01]  /*13f0*/  @!P1 SHF.R.U32.HI R8, RZ, R3, R8 ;  /* 0x00000003ff089219 */ /* 0x000fe20000011608 */
[----:B------:R-:W-:-:S03]  /*1400*/  IMAD R2, R9, R2, R5 ;  /* 0x0000000209027224 */ /* 0x000fc600078e0205 */
[----:B------:R-:W-:Y:S02]  /*1410*/  @!P1 SEL R3, R7, R8, !P0 ;  /* 0x0000000807039207 */ /* 0x000fe40004000000 */
[----:B------:R-:W-:-:S03]  /*1420*/  IADD3 R8, PT, PT, -R5, RZ, RZ ;  /* 0x000000ff05087210 */ /* 0x000fc60007ffe1ff */
[--C-:B------:R-:W-:Y:S02]  /*1430*/  @!P1 IMAD.IADD R6, R6, 0x1, -R3.reuse ;  /* 0x0000000106069824 */ /* 0x100fe400078e0a03 */
[----:B------:R-:W-:Y:S01]  /*1440*/  @!P1 IMAD R3, R2, R11, R3 ;  /* 0x0000000b02039224 */ /* 0x000fe200078e0203 */
[----:B------:R-:W-:Y:S01]  /*1450*/  IADD3 R2, PT, PT, -R7, RZ, RZ ;  /* 0x000000ff07027210 */ /* 0x000fe20007ffe1ff */
[----:B------:R-:W-:Y:S02]  /*1460*/  @!P1 IMAD R5, R6, R9, R7 ;  /* 0x0000000906059224 */ /* 0x000fe400078e0207 */
[----:B------:R-:W-:Y:S02]  /*1470*/  IMAD R8, R4, R8, R91 ;  /* 0x0000000804087224 */ /* 0x000fe400078e025b */
[----:B------:R-:W-:Y:S02]  /*1480*/  @!P1 IMAD.MOV.U32 R7, RZ, RZ, R3 ;  /* 0x000000ffff079224 */ /* 0x000fe400078e0003 */
[----:B------:R-:W-:-:S02]  /*1490*/  IMAD R2, R10, R2, R97 ;  /* 0x000000020a027224 */ /* 0x000fc400078e0261 */
[----:B------:R-:W-:Y:S02]  /*14a0*/  IMAD R91, R5, R4, R8 ;  /* 0x00000004055b7224 */ /* 0x000fe400078e0208 */
[----:B------:R-:W-:Y:S02]  /*14b0*/  IMAD R97, R7, R10, R2 ;  /* 0x0000000a07617224 */ /* 0x000fe400078e0202 */
.L_x_16:
[----:B------:R-:W1:Y:S01]  /*14c0*/  LDCU UR4, c[0x0][0xb30] ;  /* 0x00016600ff0477ac */ /* 0x000e620008000800 */
[----:B------:R-:W2:Y:S08]  /*14d0*/  S2UR UR37, SR_CgaCtaId ;  /* 0x00000000002579c3 */ /* 0x000eb00000008800 */
[----:B------:R-:W3:Y:S01]  /*14e0*/  LDC R40, c[0x0][0xb24] ;  /* 0x0002c900ff287b82 */ /* 0x000ee20000000800 */
[----:B-1----:R-:W-:-:S09]  /*14f0*/  UISETP.NE.AND UP1, UPT, UR4, 0x1, UPT ;  /* 0x000000010400788c */ /* 0x002fd2000bf25270 */
[----:B--2---:R-:W-:Y:S05]  /*1500*/  BRA.U UP1, `(.L_x_17) ;  /* 0x0000000101407547 */ /* 0x004fea000b800000 */
[----:B------:R-:W1:Y:S08]  /*1510*/  LDC.64 R4, c[0x0][0xb10] ;  /* 0x0002c400ff047b82 */ /* 0x000e700000000a00 */
[----:B------:R-:W2:Y:S08]  /*1520*/  LDC.64 R2, c[0x0][0xb18] ;  /* 0x0002c600ff027b82 */ /* 0x000eb00000000a00 */
[----:B------:R-:W4:Y:S08]  /*1530*/  LDC R6, c[0x0][0xb20] ;  /* 0x0002c800ff067b82 */ /* 0x000f300000000800 */
[----:B------:R-:W3:Y:S01]  /*1540*/  LDC R8, c[0x0][0xb0c] ;  /* 0x0002c300ff087b82 */ /* 0x000ee20000000800 */
[----:B-1----:R-:W-:-:S05]  /*1550*/  IMAD.HI.U32 R4, R97, R4, RZ ;  /* 0x0000000461047227 */ /* 0x002fca00078e00ff */
[----:B------:R-:W-:Y:S01]  /*1560*/  SHF.R.U32.HI R4, RZ, R5, R4 ;  /* 0x00000005ff047219 */ /* 0x000fe20000011604 */
[----:B--2---:R-:W-:Y:S01]  /*1570*/  IMAD.HI.U32 R3, R91, R3, RZ ;  /* 0x000000035b037227 */ /* 0x004fe200078e00ff */
[----:B------:R-:W-:-:S04]  /*1580*/  ISETP.NE.AND P0, PT, R2, 0x1, PT ;  /* 0x000000010200780c */ /* 0x000fc80003f05270 */
[----:B----4-:R-:W-:-:S04]  /*1590*/  SHF.R.U32.HI R6, RZ, R6, R3 ;  /* 0x00000006ff067219 */ /* 0x010fc80000011603 */
[----:B------:R-:W-:Y:S02]  /*15a0*/  SEL R3, R91, R6, !P0 ;  /* 0x000000065b037207 */ /* 0x000fe40004000000 */
[----:B---3--:R-:W-:-:S04]  /*15b0*/  ISETP.NE.AND P1, PT, R8, 0x1, PT ;  /* 0x000000010800780c */ /* 0x008fc80003f25270 */
[----:B------:R-:W-:-:S05]  /*15c0*/  SEL R4, R97, R4, !P1 ;  /* 0x0000000461047207 */ /* 0x000fca0004800000 */
[----:B------:R-:W-:Y:S02]  /*15d0*/  IMAD.IADD R5, R3, 0x1, -R4 ;  /* 0x0000000103057824 */ /* 0x000fe400078e0a04 */
[----:B------:R-:W-:Y:S02]  /*15e0*/  IMAD.IADD R3, R4, 0x1, -R3 ;  /* 0x0000000104037824 */ /* 0x000fe400078e0a03 */
[----:B------:R-:W-:Y:S02]  /*15f0*/  IMAD R97, R5, R8, R97 ;  /* 0x0000000805617224 */ /* 0x000fe400078e0261 */
[----:B------:R-:W-:-:S07]  /*1600*/  IMAD R91, R3, R2, R91 ;  /* 0x00000002035b7224 */ /* 0x000fce00078e025b */
.L_x_17:
[----:B------:R-:W-:Y:S01]  /*1610*/  BAR.SYNC.DEFER_BLOCKING 0x0 ;  /* 0x0000000000007b1d */ /* 0x000fe20000010000 */
[----:B------:R-:W-:Y:S01]  /*1620*/  UISETP.NE.AND UP1, UPT, UR8, 0x2, UPT ;  /* 0x000000020800788c */ /* 0x000fe2000bf25270 */
[----:B------:R-:W-:Y:S02]  /*1630*/  ISETP.NE.OR P5, PT, R0, 0x2, !P5 ;  /* 0x000000020000780c */ /* 0x000fe40006fa5670 */
[----:B------:R-:W-:-:S06]  /*1640*/  LOP3.LUT R2, R101, 0x1f, RZ, 0xc0, !PT ;  /* 0x0000001f65027812 */ /* 0x000fcc00078ec0ff */
[----:B------:R-:W-:Y:S05]  /*1650*/  BRA.U UP1, `(.L_x_18) ;  /* 0x0000001d01907547 */ /* 0x000fea000b800000 */
[----:B------:R-:W1:Y:S01]  /*1660*/  LDCU UR13, c[0x0][0x38c] ;  /* 0x00007180ff0d77ac */ /* 0x000e620008000800 */
[----:B------:R-:W2:Y:S01]  /*1670*/  LDC R9, c[0x0][0x370] ;  /* 0x0000dc00ff097b82 */ /* 0x000ea20000000800 */
[----:B------:R-:W-:Y:S01]  /*1680*/  PLOP3.LUT P1, PT, PT, PT, UP2, 0x80, 0x8 ;  /* 0x000000000008781c */ /* 0x000fe20003f2f028 */
[----:B------:R-:W-:Y:S01]  /*1690*/  IMAD.MOV.U32 R15, RZ, RZ, 0x1 ;  /* 0x00000001ff0f7424 */ /* 0x000fe200078e00ff */
[----:B------:R-:W-:Y:S01]  /*16a0*/  ISETP.EQ.OR P4, PT, R2, RZ, P5 ;  /* 0x000000ff0200720c */ /* 0x000fe20002f82670 */
[----:B------:R-:W-:Y:S01]  /*16b0*/  IMAD.MOV.U32 R14, RZ, RZ, RZ ;  /* 0x000000ffff0e7224 */ /* 0x000fe200078e00ff */
[----:B------:R-:W-:Y:S02]  /*16c0*/  PLOP3.LUT P1, PT, P1, PT, PT, 0x8, 0x80 ;  /* 0x000000000080781c */ /* 0x000fe40000f2e170 */
[----:B------:R-:W-:Y:S01]  /*16d0*/  CS2R R12, SRZ ;  /* 0x00000000000c7805 */ /* 0x000fe2000001ff00 */
[----:B------:R-:W-:Y:S01]  /*16e0*/  IMAD.MOV.U32 R10, RZ, RZ, 0x1 ;  /* 0x00000001ff0a7424 */ /* 0x000fe200078e00ff */
[----:B------:R-:W4:Y:S01]  /*16f0*/  LDC R0, c[0x0][0x374] ;  /* 0x0000dd00ff007b82 */ /* 0x000f220000000800 */
[----:B------:R-:W2:Y:S01]  /*1700*/  LDCU.64 UR22, c[0x0][0x348] ;  /* 0x00006900ff1677ac */ /* 0x000ea20008000a00 */
[----:B------:R-:W-:Y:S01]  /*1710*/  UMOV UR6, URZ ;  /* 0x000000ff00067c82 */ /* 0x000fe20008000000 */
[----:B-1----:R-:W-:-:S04]  /*1720*/  UIADD3 UR5, UPT, UPT, UR13, 0x3f, URZ ;  /* 0x0000003f0d057890 */ /* 0x002fc8000fffe0ff */
[----:B------:R-:W-:-:S04]  /*1730*/  USHF.R.S32.HI UR4, URZ, 0x1f, UR5 ;  /* 0x0000001fff047899 */ /* 0x000fc80008011405 */
[----:B------:R-:W-:-:S04]  /*1740*/  ULEA.HI UR4, UR4, UR5, URZ, 0x6 ;  /* 0x0000000504047291 */ /* 0x000fc8000f8f30ff */
[----:B------:R-:W-:Y:S02]  /*1750*/  USHF.R.S32.HI UR15, URZ, 0x6, UR4 ;  /* 0x00000006ff0f7899 */ /* 0x000fe40008011404 */
[----:B------:R-:W-:Y:S02]  /*1760*/  UIADD3 UR4, UPT, UPT, UR13, -0x1, URZ ;  /* 0xffffffff0d047890 */ /* 0x000fe4000fffe0ff */
[----:B------:R-:W-:Y:S02]  /*1770*/  UISETP.LT.U32.AND UP0, UPT, UR15, 0x1b, UPT ;  /* 0x0000001b0f00788c */ /* 0x000fe4000bf01070 */
[----:B------:R-:W-:Y:S02]  /*1780*/  UISETP.GE.U32.AND UP1, UPT, UR4, -0x7f, UPT ;  /* 0xffffff810400788c */ /* 0x000fe4000bf26070 */
[----:B------:R-:W-:Y:S02]  /*1790*/  USEL UR14, UR15, 0x1b, UP0 ;  /* 0x0000001b0f0e7887 */ /* 0x000fe40008000000 */
[----:B------:R-:W-:-:S02]  /*17a0*/  UIADD3 UR13, UPT, UPT, UR13, 0x7e, URZ ;  /* 0x0000007e0d0d7890 */ /* 0x000fc4000fffe0ff */
[----:B------:R-:W-:Y:S02]  /*17b0*/  UIADD3 UR5, UPT, UPT, UR14, -0x1, URZ ;  /* 0xffffffff0e057890 */ /* 0x000fe4000fffe0ff */
[----:B------:R-:W-:-:S03]  /*17c0*/  UIADD3 UR7, UPT, UPT, UR15, -UR14, URZ ;  /* 0x8000000e0f077290 */ /* 0x000fc6000fffe0ff */
[----:B------:R-:W-:-:S04]  /*17d0*/  @UP1 UIADD3 UR5, UPT, UPT, UR14, URZ, URZ ;  /* 0x000000ff0e051290 */ /* 0x000fc8000fffe0ff */
[----:B--2---:R-:W-:-:S12]  /*17e0*/  UIADD3 UR5, UPT, UPT, UR5, 0x1, URZ ;  /* 0x0000000105057890 */ /* 0x004fd8000fffe0ff */
.L_x_36:
[----:B------:R-:W-:Y:S01]  /*17f0*/  UISETP.NE.AND UP0, UPT, UR37, URZ, UPT ;  /* 0x000000ff2500728c */ /* 0x000fe2000bf05270 */
[----:B------:R-:W1:Y:S08]  /*1800*/  S2UR UR37, SR_CgaCtaId ;  /* 0x00000000002579c3 */ /* 0x000e700000008800 */
[----:B------:R-:W-:Y:S05]  /*1810*/  BRA.U UP0, `(.L_x_19) ;  /* 0x0000000100347547 */ /* 0x000fea000b800000 */
[----:B------:R-:W2:Y:S01]  /*1820*/  S2R R2, SR_CgaCtaId ;  /* 0x0000000000027919 */ /* 0x000ea20000008800 */
[----:B------:R-:W-:-:S04]  /*1830*/  MOV R3, 0x400 ;  /* 0x0000040000037802 */ /* 0x000fc80000000f00 */
[----:B--2---:R-:W-:Y:S02]  /*1840*/  LEA R3, R2, R3, 0x18 ;  /* 0x0000000302037211 */ /* 0x004fe400078ec0ff */
[----:B------:R-:W-:-:S03]  /*1850*/  SHF.L.U32 R2, R10, 0x1f, RZ ;  /* 0x0000001f0a027819 */ /* 0x000fc600000006ff */
[----:B------:R-:W-:-:S04]  /*1860*/  IMAD R3, R12, 0x8, R3 ;  /* 0x000000080c037824 */ /* 0x000fc800078e0203 */
[----:B------:R-:W2:Y:S02]  /*1870*/  SYNCS.PHASECHK.TRANS64.TRYWAIT P0, [R3+URZ+0x240], R2 ;  /* 0x00024002030075a7 */ /* 0x000ea400080011ff */
[----:B--2---:R-:W-:Y:S05]  /*1880*/  @!P0 BRA `(.L_x_20) ;  /* 0x0000005400f48947 */ /* 0x004fea0003800000 */
.L_x_119:
[----:B------:R-:W-:Y:S01]  /*1890*/  VIADD R12, R12, 0x1 ;  /* 0x000000010c0c7836 */ /* 0x000fe20000000000 */
[----:B------:R2:W-:Y:S04]  /*18a0*/  SYNCS.ARRIVE.TRANS64.A1T0 RZ, [R3+URZ+0x230], RZ ;  /* 0x000230ff03ff79a7 */ /* 0x0005e800081000ff */
[----:B------:R-:W-:-:S04]  /*18b0*/  ISETP.NE.AND P0, PT, R12, 0x2, PT ;  /* 0x000000020c00780c */ /* 0x000fc80003f05270 */
[----:B------:R-:W-:Y:S02]  /*18c0*/  SEL R12, R12, RZ, P0 ;  /* 0x000000ff0c0c7207 */ /* 0x000fe40000000000 */
[----:B--2---:R-:W-:-:S04]  /*18d0*/  SEL R3, RZ, 0x1, P0 ;  /* 0x00000001ff037807 */ /* 0x004fc80000000000 */
[----:B------:R-:W-:-:S07]  /*18e0*/  LOP3.LUT R10, R10, R3, RZ, 0x3c, !PT ;  /* 0x000000030a0a7212 */ /* 0x000fce00078e3cff */
.L_x_19:
[----:B------:R-:W-:Y:S01]  /*18f0*/  UMOV UR4, 0x400 ;  /* 0x0000040000047882 */ /* 0x000fe20000000000 */
[----:B------:R-:W-:Y:S01]  /*1900*/  SHF.L.U32 R2, R15, 0x1f, RZ ;  /* 0x0000001f0f027819 */ /* 0x000fe200000006ff */
[----:B-1----:R-:W-:Y:S01]  /*1910*/  ULEA UR4, UR37, UR4, 0x18 ;  /* 0x0000000425047291 */ /* 0x002fe2000f8ec0ff */
[----:B------:R-:W-:Y:S01]  /*1920*/  R2UR UR34, R97 ;  /* 0x00000000612272ca */ /* 0x000fe200000e0000 */
[----:B------:R-:W-:Y:S01]  /*1930*/  UISETP.GE.U32.AND UP0, UPT, UR13, 0x7f, UPT ;  /* 0x0000007f0d00788c */ /* 0x000fe2000bf06070 */
[----:B------:R-:W-:Y:S01]  /*1940*/  R2UR UR10, R91 ;  /* 0x000000005b0a72ca */ /* 0x000fe200000e0000 */
[----:B------:R-:W-:Y:S01]  /*1950*/  ULEA UR8, UR6, UR4, 0x3 ;  /* 0x0000000406087291 */ /* 0x000fe2000f8e18ff */
[----:B------:R-:W-:-:S08]  /*1960*/  UMOV UR24, URZ ;  /* 0x000000ff00187c82 */ /* 0x000fd00008000000 */
[----:B------:R1:W2:Y:S01]  /*1970*/  SYNCS.PHASECHK.TRANS64.TRYWAIT P0, [UR8+0xd8], R2 ;  /* 0x0000d802ff0075a7 */ /* 0x0002a20008001108 */
[----:B------:R-:W-:Y:S02]  /*1980*/  USHF.L.U32 UR34, UR34, 0x6, URZ ;  /* 0x0000000622227899 */ /* 0x000fe400080006ff */
[----:B------:R-:W-:Y:S01]  /*1990*/  USHF.L.U32 UR10, UR10, 0x6, URZ ;  /* 0x000000060a0a7899 */ /* 0x000fe200080006ff */
[----:B------:R-:W-:Y:S11]  /*19a0*/  BRA.U !UP0, `(.L_x_21) ;  /* 0x0000000108a47547 */ /* 0x000ff6000b800000 */
[----:B------:R-:W-:Y:S01]  /*19b0*/  UMOV UR16, URZ ;  /* 0x000000ff00107c82 */ /* 0x000fe20008000000 */
[----:B------:R-:W-:-:S05]  /*19c0*/  UMOV UR17, UR6 ;  /* 0x0000000600117c82 */ /* 0x000fca0008000000 */
.L_x_26:
[----:B-1----:R-:W-:Y:S01]  /*19d0*/  ULEA UR33, UR17, UR4, 0x3 ;  /* 0x0000000411217291 */ /* 0x002fe2000f8e18ff */
[----:B--2---:R-:W-:Y:S01]  /*19e0*/  @!P5 MOV R3, 0x2000 ;  /* 0x000020000003d802 */ /* 0x004fe20000000f00 */
[----:B--2---:R-:W-:Y:S10]  /*19f0*/  @P0 BRA `(.L_x_22) ;  /* 0x00000000000c0947 */ /* 0x004ff40003800000 */
[----:B------:R-:W-:-:S04]  /*1a00*/  SHF.L.U32 R5, R15, 0x1f, RZ ;  /* 0x0000001f0f057819 */ /* 0x000fc800000006ff */
[----:B------:R-:W2:Y:S02]  /*1a10*/  SYNCS.PHASECHK.TRANS64.TRYWAIT P0, [UR33+0xd8], R5 ;  /* 0x0000d805ff0075a7 */ /* 0x000ea40008001121 */
[----:B--2---:R-:W-:Y:S05]  /*1a20*/  @!P0 BRA `(.L_x_23) ;  /* 0x0000005400a08947 */ /* 0x004fea0003800000 */
.L_x_22:
[----:B------:R2:W-:Y:S01]  /*1a30*/  @!P5 SYNCS.ARRIVE.TRANS64 RZ, [UR33], R3 ;  /* 0x00000003ffffd9a7 */ /* 0x0005e20008000021 */
[----:B------:R-:W-:Y:S04]  /*1a40*/  BSSY.RECONVERGENT B0, `(.L_x_24) ;  /* 0x0000003000007945 */ /* 0x000fe80003800200 */
[----:B------:R-:W-:Y:S05]  /*1a50*/  @P4 BRA `(.L_x_25) ;  /* 0x0000000000044947 */ /* 0x000fea0003800000 */
[----:B------:R-:W-:Y:S05]  /*1a60*/  BPT.TRAP 0x1 ;  /* 0x000000040000795c */ /* 0x000fea0000300000 */
.L_x_25:
[----:B------:R-:W-:Y:S05]  /*1a70*/  BSYNC.RECONVERGENT B0 ;  /* 0x0000000000007941 */ /* 0x000fea0003800200 */
.L_x_24:
[----:B------:R-:W-:Y:S02]  /*1a80*/  UIADD3 UR6, UPT, UPT, UR17, 0x1, URZ ;  /* 0x0000000111067890 */ /* 0x000fe4000fffe0ff */
[----:B------:R-:W-:Y:S02]  /*1a90*/  UIADD3 UR26, UP1, UPT, UR22, 0x80, URZ ;  /* 0x00000080161a7890 */ /* 0x000fe4000ff3e0ff */
[----:B------:R-:W-:Y:S02]  /*1aa0*/  UISETP.NE.AND UP0, UPT, UR6, 0x1b, UPT ;  /* 0x0000001b0600788c */ /* 0x000fe4000bf05270 */
[----:B------:R-:W-:Y:S02]  /*1ab0*/  USHF.L.U32 UR35, UR16, 0x6, URZ ;  /* 0x0000000610237899 */ /* 0x000fe400080006ff */
[----:B------:R-:W-:Y:S02]  /*1ac0*/  USEL UR9, URZ, 0x1, UP0 ;  /* 0x00000001ff097887 */ /* 0x000fe40008000000 */
[----:B------:R-:W-:-:S02]  /*1ad0*/  USEL UR6, UR6, URZ, UP0 ;  /* 0x000000ff06067287 */ /* 0x000fc40008000000 */
[----:B------:R-:W-:Y:S02]  /*1ae0*/  UIADD3 UR20, UP0, UPT, UR22, 0x180, URZ ;  /* 0x0000018016147890 */ /* 0x000fe4000ff1e0ff */
[----:B------:R-:W-:Y:S01]  /*1af0*/  ULEA UR8, UR6, UR4, 0x3 ;  /* 0x0000000406087291 */ /* 0x000fe2000f8e18ff */
[----:B------:R-:W-:Y:S01]  /*1b00*/  LOP3.LUT R15, R15, UR9, RZ, 0x3c, !PT ;  /* 0x000000090f0f7c12 */ /* 0x000fe2000f8e3cff */
[----:B------:R-:W-:Y:S02]  /*1b10*/  UIADD3.X UR27, UPT, UPT, URZ, UR23, URZ, UP1, !UPT ;  /* 0x00000017ff1b7290 */ /* 0x000fe40008ffe4ff */
[----:B------:R-:W-:Y:S01]  /*1b20*/  UIADD3.X UR21, UPT, UPT, URZ, UR23, URZ, UP0, !UPT ;  /* 0x00000017ff157290 */ /* 0x000fe200087fe4ff */
[----:B-1----:R-:W-:Y:S01]  /*1b30*/  SHF.L.U32 R2, R15, 0x1f, RZ ;  /* 0x0000001f0f027819 */ /* 0x002fe200000006ff */
[----:B------:R-:W-:Y:S01]  /*1b40*/  UMOV UR18, 0x0 ;  /* 0x0000000000127882 */ /* 0x000fe20000000000 */
[----:B------:R-:W-:Y:S01]  /*1b50*/  UMOV UR19, 0x10000000 ;  /* 0x1000000000137882 */ /* 0x000fe20000000000 */
[----:B------:R-:W-:Y:S01]  /*1b60*/  UMOV UR12, UR36 ;  /* 0x00000024000c7c82 */ /* 0x000fe20008000000 */
[----:B------:R1:W1:Y:S01]  /*1b70*/  SYNCS.PHASECHK.TRANS64.TRYWAIT P0, [UR8+0xd8], R2 ;  /* 0x0000d802ff0075a7 */ /* 0x0002620008001108 */
[----:B------:R-:W-:Y:S01]  /*1b80*/  ULEA UR8, UR17, UR4, 0xc ;  /* 0x0000000411087291 */ /* 0x000fe2000f8e60ff */
[----:B------:R-:W-:Y:S01]  /*1b90*/  UMOV UR9, UR33 ;  /* 0x0000002100097c82 */ /* 0x000fe20008000000 */
[----:B------:R-:W-:-:S02]  /*1ba0*/  UMOV UR11, UR35 ;  /* 0x00000023000b7c82 */ /* 0x000fc40008000000 */
[----:B------:R-:W-:Y:S02]  /*1bb0*/  UIADD3 UR32, UPT, UPT, UR8, 0x2600, URZ ;  /* 0x0000260008207890 */ /* 0x000fe4000fffe0ff */
[----:B------:R-:W-:Y:S02]  /*1bc0*/  UIADD3 UR8, UPT, UPT, UR8, 0x1d600, URZ ;  /* 0x0001d60008087890 */ /* 0x000fe4000fffe0ff */
[----:B------:R-:W-:Y:S01]  /*1bd0*/  UIADD3 UR16, UPT, UPT, UR16, 0x1, URZ ;  /* 0x0000000110107890 */ /* 0x000fe2000fffe0ff */
[----:B------:R-:W-:Y:S01]  /*1be0*/  UMOV UR24, UR5 ;  /* 0x0000000500187c82 */ /* 0x000fe20008000000 */
[----:B------:R-:W-:Y:S02]  /*1bf0*/  UMOV UR17, UR6 ;  /* 0x0000000600117c82 */ /* 0x000fe40008000000 */
[----:B------:R-:W-:Y:S01]  /*1c00*/  UISETP.NE.AND UP0, UPT, UR16, UR5, UPT ;  /* 0x000000051000728c */ /* 0x000fe2000bf05270 */
[----:B------:R1:W-:Y:S02]  /*1c10*/  UTMALDG.3D [UR32], [UR26], desc[UR18] ;  /* 0x000012201a0075b4 */ /* 0x0003e40008011000 */
[----:B------:R1:W-:Y:S06]  /*1c20*/  UTMALDG.3D [UR8], [UR20], desc[UR18] ;  /* 0x00001208140075b4 */ /* 0x0003ec0008011000 */
[----:B------:R-:W-:Y:S05]  /*1c30*/  BRA.U UP0, `(.L_x_26) ;  /* 0xfffffffd00647547 */ /* 0x000fea000b83ffff */
.L_x_21:
[----:B-1----:R-:W-:Y:S01]  /*1c40*/  ULEA UR8, UR6, UR4, 0x3 ;  /* 0x0000000406087291 */ /* 0x002fe2000f8e18ff */
[----:B------:R-:W-:Y:S01]  /*1c50*/  SHF.L.U32 R2, R15, 0x1f, RZ ;  /* 0x0000001f0f027819 */ /* 0x000fe200000006ff */
[----:B------:R-:W-:Y:S01]  /*1c60*/  @!P1 SYNCS.ARRIVE.TRANS64.A1T0 RZ, [UR4+0x1c8], RZ ;  /* 0x0001c8ffffff99a7 */ /* 0x000fe20008100004 */
[----:B------:R-:W-:-:S06]  /*1c70*/  UISETP.GT.AND UP0, UPT, UR15, UR14, UPT ;  /* 0x0000000e0f00728c */ /* 0x000fcc000bf04270 */
[----:B--2---:R1:W2:Y:S03]  /*1c80*/  SYNCS.PHASECHK.TRANS64.TRYWAIT P0, [UR8+0xd8], R2 ;  /* 0x0000d802ff0075a7 */ /* 0x0042a60008001108 */
[----:B------:R-:W-:Y:S05]  /*1c90*/  BRA.U !UP0, `(.L_x_27) ;  /* 0x0000000108a87547 */ /* 0x000fea000b800000 */
[----:B------:R-:W-:Y:S01]  /*1ca0*/  UIADD3 UR21, UPT, UPT, UR7, UR24, URZ ;  /* 0x0000001807157290 */ /* 0x000fe2000fffe0ff */
[----:B------:R-:W-:-:S11]  /*1cb0*/  UMOV UR25, UR6 ;  /* 0x0000000600197c82 */ /* 0x000fd60008000000 */
.L_x_32:
[----:B-1----:R-:W-:Y:S01]  /*1cc0*/  ULEA UR17, UR25, UR4, 0x3 ;  /* 0x0000000419117291 */ /* 0x002fe2000f8e18ff */
[----:B--2---:R-:W-:Y:S01]  /*1cd0*/  @!P5 MOV R3, 0x2000 ;  /* 0x000020000003d802 */ /* 0x004fe20000000f00 */
[----:B--2---:R-:W-:Y:S10]  /*1ce0*/  @P0 BRA `(.L_x_28) ;  /* 0x00000000000c0947 */ /* 0x004ff40003800000 */
[----:B------:R-:W-:-:S04]  /*1cf0*/  SHF.L.U32 R5, R15, 0x1f, RZ ;  /* 0x0000001f0f057819 */ /* 0x000fc800000006ff */
[----:B------:R-:W2:Y:S02]  /*1d00*/  SYNCS.PHASECHK.TRANS64.TRYWAIT P0, [UR17+0xd8], R5 ;  /* 0x0000d805ff0075a7 */ /* 0x000ea40008001111 */
[----:B--2---:R-:W-:Y:S05]  /*1d10*/  @!P0 BRA `(.L_x_29) ;  /* 0x0000005000fc8947 */ /* 0x004fea0003800000 */
.L_x_28:
[----:B------:R2:W-:Y:S01]  /*1d20*/  @!P5 SYNCS.ARRIVE.TRANS64 RZ, [UR17], R3 ;  /* 0x00000003ffffd9a7 */ /* 0x0005e20008000011 */
[----:B------:R-:W-:Y:S04]  /*1d30*/  BSSY.RECONVERGENT B0, `(.L_x_30) ;  /* 0x0000003000007945 */ /* 0x000fe80003800200 */
[----:B------:R-:W-:Y:S05]  /*1d40*/  @P4 BRA `(.L_x_31) ;  /* 0x0000000000044947 */ /* 0x000fea0003800000 */
[----:B------:R-:W-:Y:S05]  /*1d50*/  BPT.TRAP 0x1 ;  /* 0x000000040000795c */ /* 0x000fea0000300000 */
.L_x_31:
[----:B------:R-:W-:Y:S05]  /*1d60*/  BSYNC.RECONVERGENT B0 ;  /* 0x0000000000007941 */ /* 0x000fea0003800200 */
.L_x_30:
        /* <DEDUP_REMOVED lines=20> */
[----:B------:R-:W-:Y:S01]  /*1eb0*/  UIADD3 UR8, UPT, UPT, UR8, 0x1d600, URZ ;  /* 0x0001d60008087890 */ /* 0x000fe2000fffe0ff */
[----:B------:R-:W-:Y:S01]  /*1ec0*/  UMOV UR9, UR17 ;  /* 0x0000001100097c82 */ /* 0x000fe20008000000 */
[----:B------:R-:W-:Y:S01]  /*1ed0*/  UMOV UR11, UR19 ;  /* 0x00000013000b7c82 */ /* 0x000fe20008000000 */
[----:B------:R-:W-:Y:S01]  /*1ee0*/  UIADD3 UR24, UPT, UPT, UR24, 0x1, URZ ;  /* 0x0000000118187890 */ /* 0x000fe2000fffe0ff */
[----:B------:R-:W-:-:S03]  /*1ef0*/  UMOV UR25, UR6 ;  /* 0x0000000600197c82 */ /* 0x000fc60008000000 */
[----:B------:R1:W-:Y:S01]  /*1f00*/  UTMALDG.3D [UR16], [UR30], desc[UR26] ;  /* 0x00001a101e0075b4 */ /* 0x0003e20008011000 */
[----:B------:R-:W-:Y:S01]  /*1f10*/  UISETP.NE.AND UP0, UPT, UR24, UR21, UPT ;  /* 0x000000151800728c */ /* 0x000fe2000bf05270 */
[----:B------:R1:W-:Y:S08]  /*1f20*/  UTMALDG.3D [UR8], [UR28], desc[UR26] ;  /* 0x00001a081c0075b4 */ /* 0x0003f00008011000 */
[----:B------:R-:W-:Y:S05]  /*1f30*/  BRA.U UP0, `(.L_x_32) ;  /* 0xfffffffd00607547 */ /* 0x000fea000b83ffff */
.L_x_27:
[C---:B-1----:R-:W-:Y:S01]  /*1f40*/  LEA R2, R14.reuse, UR4, 0x3 ;  /* 0x000000040e027c11 */ /* 0x042fe2000f8e18ff */
[----:B------:R-:W-:Y:S01]  /*1f50*/  NOP ;  /* 0x0000000000007918 */ /* 0x000fe20000000000 */
[----:B--2---:R-:W-:Y:S02]  /*1f60*/  SHF.L.U32 R3, R13, 0x1f, RZ ;  /* 0x0000001f0d037819 */ /* 0x004fe400000006ff */
[----:B------:R-:W-:Y:S02]  /*1f70*/  LEA R4, R14, UR4, 0x4 ;  /* 0x000000040e047c11 */ /* 0x000fe4000f8e20ff */
[----:B------:R-:W1:Y:S02]  /*1f80*/  SYNCS.PHASECHK.TRANS64.TRYWAIT P0, [R2+URZ+0x1d0], R3 ;  /* 0x0001d003020075a7 */ /* 0x000e6400080011ff */
[----:B-1----:R-:W-:Y:S05]  /*1f90*/  @!P0 BRA `(.L_x_33) ;  /* 0x0000005000748947 */ /* 0x002fea0003800000 */
.L_x_122:
[----:B------:R-:W2:Y:S01]  /*1fa0*/  LDS.128 R4, [R4+0x260] ;  /* 0x0002600004047984 */ /* 0x000ea20000000c00 */
[----:B---3--:R-:W-:Y:S01]  /*1fb0*/  ISETP.GE.AND P0, PT, R40, 0x1, PT ;  /* 0x000000012800780c */ /* 0x008fe20003f06270 */
[----:B-1----:R-:W-:Y:S01]  /*1fc0*/  VIADD R2, R2, 0x1e0 ;  /* 0x000001e002027836 */ /* 0x002fe20000000000 */
[----:B------:R-:W-:Y:S01]  /*1fd0*/  @!PT LDS RZ, [RZ] ;  /* 0x00000000fffff984 */ /* 0x000fe20000000800 */
[----:B------:R-:W-:Y:S01]  /*1fe0*/  @!PT LDS RZ, [RZ] ;  /* 0x00000000fffff984 */ /* 0x000fe20000000800 */
[----:B------:R-:W-:Y:S01]  /*1ff0*/  @!PT LDS RZ, [RZ] ;  /* 0x00000000fffff984 */ /* 0x000fe20000000800 */
[----:B------:R-:W-:Y:S01]  /*2000*/  @!PT LDS RZ, [RZ] ;  /* 0x00000000fffff984 */ /* 0x000fe20000000800 */
[----:B------:R1:W-:Y:S06]  /*2010*/  MEMBAR.ALL.CTA ;  /* 0x0000000000007992 */ /* 0x0003ec0000008000 */
[----:B-1----:R-:W1:Y:S01]  /*2020*/  FENCE.VIEW.ASYNC.S ;  /* 0x00000000000073c6 */ /* 0x002e620000000000 */
[----:B------:R-:W-:-:S04]  /*2030*/  PRMT R2, RZ, 0x654, R2 ;  /* 0x00000654ff027816 */ /* 0x000fc80000000002 */
[----:B-1----:R1:W-:Y:S01]  /*2040*/  SYNCS.ARRIVE.TRANS64.RED.A1T0 RZ, [R2+URZ], RZ ;  /* 0x000000ff02ff79a7 */ /* 0x0023e200081004ff */
[----:B--2---:R-:W-:-:S13]  /*2050*/  LOP3.LUT P2, RZ, R6, 0x1, RZ, 0xc0, !PT ;  /* 0x0000000106ff7812 */ /* 0x004fda000784c0ff */
[----:B------:R-:W-:Y:S01]  /*2060*/  @P2 SHF.R.U32.HI R3, RZ, 0x10, R5 ;  /* 0x00000010ff032819 */ /* 0x000fe20000011605 */
[----:B------:R-:W-:Y:S01]  /*2070*/  VOTEU.ANY UP0, P2 ;  /* 0x0000000000ff7886 */ /* 0x000fe20001000100 */
[----:B------:R-:W-:Y:S02]  /*2080*/  @P2 MOV R11, R4 ;  /* 0x00000004000b2202 */ /* 0x000fe40000000f00 */
[----:B------:R-:W-:Y:S02]  /*2090*/  @P2 R2UR.BROADCAST UR8, R3 ;  /* 0x00000000030822ca */ /* 0x000fe400008e0000 */
[----:B------:R-:W-:-:S11]  /*20a0*/  @P2 LOP3.LUT R8, R5, 0xffff, RZ, 0xc0, !PT ;  /* 0x0000ffff05082812 */ /* 0x000fd600078ec0ff */
[----:B------:R-:W-:Y:S01]  /*20b0*/  @UP0 UMOV UR36, UR8 ;  /* 0x0000000800240c82 */ /* 0x000fe20008000000 */
[----:B-1----:R-:W-:Y:S05]  /*20c0*/  @!P0 BRA `(.L_x_34) ;  /* 0x0000000000b88947 */ /* 0x002fea0003800000 */
[----:B------:R-:W4:Y:S01]  /*20d0*/  LDC.64 R4, c[0x0][0xb18] ;  /* 0x0002c600ff047b82 */ /* 0x000f220000000a00 */
[----:B------:R-:W-:-:S07]  /*20e0*/  ISETP.NE.AND P3, PT, R40, 0x1, PT ;  /* 0x000000012800780c */ /* 0x000fce0003f65270 */
[----:B------:R-:W1:Y:S08]  /*20f0*/  LDC.64 R6, c[0x0][0xb10] ;  /* 0x0002c400ff067b82 */ /* 0x000e700000000a00 */
[----:B------:R-:W2:Y:S08]  /*2100*/  LDC R16, c[0x0][0xb20] ;  /* 0x0002c800ff107b82 */ /* 0x000eb00000000800 */
[----:B------:R-:W3:Y:S01]  /*2110*/  LDC R18, c[0x0][0xb0c] ;  /* 0x0002c300ff127b82 */ /* 0x000ee20000000800 */
[----:B----4-:R-:W-:Y:S01]  /*2120*/  IMAD.HI.U32 R17, R0, R5, RZ ;  /* 0x0000000500117227 */ /* 0x010fe200078e00ff */
[----:B------:R-:W-:-:S03]  /*2130*/  ISETP.NE.AND P0, PT, R4, 0x1, PT ;  /* 0x000000010400780c */ /* 0x000fc60003f05270 */
[----:B------:R-:W-:-:S03]  /*2140*/  IMAD.HI.U32 R5, R8, R5, RZ ;  /* 0x0000000508057227 */ /* 0x000fc600078e00ff */
[----:B------:R-:W4:Y:S01]  /*2150*/  LDC.64 R2, c[0x0][0xb28] ;  /* 0x0002ca00ff027b82 */ /* 0x000f220000000a00 */
[----:B-1----:R-:W-:-:S04]  /*2160*/  IMAD.HI.U32 R20, R9, R6, RZ ;  /* 0x0000000609147227 */ /* 0x002fc800078e00ff */
[----:B------:R-:W-:Y:S01]  /*2170*/  IMAD.HI.U32 R22, R11, R6, RZ ;  /* 0x000000060b167227 */ /* 0x000fe200078e00ff */
[----:B------:R-:W-:Y:S02]  /*2180*/  SHF.R.U32.HI R20, RZ, R7, R20 ;  /* 0x00000007ff147219 */ /* 0x000fe40000011614 */
[-C--:B--2---:R-:W-:Y:S02]  /*2190*/  SHF.R.U32.HI R17, RZ, R16.reuse, R17 ;  /* 0x00000010ff117219 */ /* 0x084fe40000011611 */
[----:B------:R-:W-:Y:S02]  /*21a0*/  SHF.R.U32.HI R5, RZ, R16, R5 ;  /* 0x00000010ff057219 */ /* 0x000fe40000011605 */
[----:B------:R-:W-:Y:S02]  /*21b0*/  SEL R17, R0, R17, !P0 ;  /* 0x0000001100117207 */ /* 0x000fe40004000000 */
[----:B------:R-:W-:Y:S02]  /*21c0*/  SHF.R.U32.HI R22, RZ, R7, R22 ;  /* 0x00000007ff167219 */ /* 0x000fe40000011616 */
[----:B---3--:R-:W-:-:S02]  /*21d0*/  ISETP.NE.AND P1, PT, R18, 0x1, PT ;  /* 0x000000011200780c */ /* 0x008fc40003f25270 */
[----:B------:R-:W-:Y:S02]  /*21e0*/  SEL R5, R8, R5, !P0 ;  /* 0x0000000508057207 */ /* 0x000fe40004000000 */
[----:B------:R-:W-:Y:S02]  /*21f0*/  SEL R19, R9, R20, !P1 ;  /* 0x0000001409137207 */ /* 0x000fe40004800000 */
[----:B------:R-:W-:Y:S01]  /*2200*/  SEL R7, R11, R22, !P1 ;  /* 0x000000160b077207 */ /* 0x000fe20004800000 */
[----:B----4-:R-:W-:-:S04]  /*2210*/  IMAD.HI.U32 R20, R17, R2, RZ ;  /* 0x0000000211147227 */ /* 0x010fc800078e00ff */
[----:B------:R-:W-:Y:S01]  /*2220*/  IMAD.HI.U32 R6, R19, R2, RZ ;  /* 0x0000000213067227 */ /* 0x000fe200078e00ff */
[----:B------:R-:W-:-:S04]  /*2230*/  @P3 SHF.R.U32.HI R17, RZ, R3, R20 ;  /* 0x00000003ff113219 */ /* 0x000fc80000011614 */
[----:B------:R-:W-:Y:S01]  /*2240*/  @P3 SHF.R.U32.HI R19, RZ, R3, R6 ;  /* 0x00000003ff133219 */ /* 0x000fe20000011606 */
[----:B------:R-:W-:-:S04]  /*2250*/  IMAD R17, R40, R17, RZ ;  /* 0x0000001128117224 */ /* 0x000fc800078e02ff */
[----:B------:R-:W-:Y:S01]  /*2260*/  IMAD R6, R40, R19, RZ ;  /* 0x0000001328067224 */ /* 0x000fe200078e02ff */
[C---:B------:R-:W-:Y:S02]  /*2270*/  ISETP.GE.AND P0, PT, R5.reuse, R17, PT ;  /* 0x000000110500720c */ /* 0x040fe40003f06270 */
[----:B------:R-:W-:Y:S02]  /*2280*/  IADD3 R17, PT, PT, -R5, RZ, RZ ;  /* 0x000000ff05117210 */ /* 0x000fe40007ffe1ff */
[----:B------:R-:W-:Y:S01]  /*2290*/  ISETP.GE.OR P0, PT, R7, R6, P0 ;  /* 0x000000060700720c */ /* 0x000fe20000706670 */
[----:B------:R-:W-:-:S04]  /*22a0*/  IMAD.HI.U32 R6, R5, R2, RZ ;  /* 0x0000000205067227 */ /* 0x000fc800078e00ff */
[----:B------:R-:W-:Y:S01]  /*22b0*/  IMAD R8, R4, R17, R8 ;  /* 0x0000001104087224 */ /* 0x000fe200078e0208 */
[----:B------:R-:W-:-:S04]  /*22c0*/  SHF.R.U32.HI R6, RZ, R3, R6 ;  /* 0x00000003ff067219 */ /* 0x000fc80000011606 */
[----:B------:R-:W-:-:S03]  /*22d0*/  SEL R6, R5, R6, !P3 ;  /* 0x0000000605067207 */ /* 0x000fc60005800000 */
[----:B------:R-:W-:-:S04]  /*22e0*/  @!P0 IMAD.HI.U32 R16, R7, R2, RZ ;  /* 0x0000000207108227 */ /* 0x000fc800078e00ff */
[----:B------:R-:W-:Y:S01]  /*22f0*/  IMAD.MOV R2, RZ, RZ, -R6 ;  /* 0x000000ffff027224 */ /* 0x000fe200078e0a06 */
[----:B------:R-:W-:-:S03]  /*2300*/  @!P0 SHF.R.U32.HI R16, RZ, R3, R16 ;  /* 0x00000003ff108219 */ /* 0x000fc60000011610 */
[----:B------:R-:W-:Y:S01]  /*2310*/  IMAD R2, R40, R2, R5 ;  /* 0x0000000228027224 */ /* 0x000fe200078e0205 */
[----:B------:R-:W-:-:S05]  /*2320*/  @!P0 SEL R3, R7, R16, !P3 ;  /* 0x0000001007038207 */ /* 0x000fca0005800000 */
[--C-:B------:R-:W-:Y:S02]  /*2330*/  @!P0 IMAD.IADD R6, R6, 0x1, -R3.reuse ;  /* 0x0000000106068824 */ /* 0x100fe400078e0a03 */
[----:B------:R-:W-:Y:S01]  /*2340*/  @!P0 IMAD R3, R2, R19, R3 ;  /* 0x0000001302038224 */ /* 0x000fe200078e0203 */
[----:B------:R-:W-:Y:S01]  /*2350*/  IADD3 R2, PT, PT, -R7, RZ, RZ ;  /* 0x000000ff07027210 */ /* 0x000fe20007ffe1ff */
[----:B------:R-:W-:Y:S02]  /*2360*/  @!P0 IMAD R5, R40, R6, R7 ;  /* 0x0000000628058224 */ /* 0x000fe400078e0207 */
[----:B------:R-:W-:Y:S02]  /*2370*/  @!P0 IMAD.MOV.U32 R7, RZ, RZ, R3 ;  /* 0x000000ffff078224 */ /* 0x000fe400078e0003 */
[----:B------:R-:W-:Y:S02]  /*2380*/  IMAD R2, R18, R2, R11 ;  /* 0x0000000212027224 */ /* 0x000fe400078e020b */
[----:B------:R-:W-:-:S02]  /*2390*/  IMAD R8, R5, R4, R8 ;  /* 0x0000000405087224 */ /* 0x000fc400078e0208 */
[----:B------:R-:W-:Y:S02]  /*23a0*/  IMAD R11, R7, R18, R2 ;  /* 0x00000012070b7224 */ /* 0x000fe400078e0202 */
.L_x_34:
[----:B------:R-:W1:Y:S02]  /*23b0*/  LDCU UR8, c[0x0][0xb30] ;  /* 0x00016600ff0877ac */ /* 0x000e640008000800 */
[----:B-1----:R-:W-:-:S09]  /*23c0*/  UISETP.NE.AND UP0, UPT, UR8, 0x1, UPT ;  /* 0x000000010800788c */ /* 0x002fd2000bf05270 */
[----:B------:R-:W-:Y:S05]  /*23d0*/  BRA.U UP0, `(.L_x_35) ;  /* 0x0000000100407547 */ /* 0x000fea000b800000 */
[----:B------:R-:W1:Y:S08]  /*23e0*/  LDC.64 R4, c[0x0][0xb10] ;  /* 0x0002c400ff047b82 */ /* 0x000e700000000a00 */
[----:B------:R-:W2:Y:S08]  /*23f0*/  LDC.64 R2, c[0x0][0xb18] ;  /* 0x0002c600ff027b82 */ /* 0x000eb00000000a00 */
[----:B------:R-:W3:Y:S08]  /*2400*/  LDC R6, c[0x0][0xb20] ;  /* 0x0002c800ff067b82 */ /* 0x000ef00000000800 */
[----:B------:R-:W4:Y:S01]  /*2410*/  LDC R16, c[0x0][0xb0c] ;  /* 0x0002c300ff107b82 */ /* 0x000f220000000800 */
[----:B-1----:R-:W-:-:S05]  /*2420*/  IMAD.HI.U32 R4, R11, R4, RZ ;  /* 0x000000040b047227 */ /* 0x002fca00078e00ff */
[----:B------:R-:W-:Y:S01]  /*2430*/  SHF.R.U32.HI R4, RZ, R5, R4 ;  /* 0x00000005ff047219 */ /* 0x000fe20000011604 */
[----:B--2---:R-:W-:Y:S01]  /*2440*/  IMAD.HI.U32 R3, R8, R3, RZ ;  /* 0x0000000308037227 */ /* 0x004fe200078e00ff */
[----:B------:R-:W-:-:S04]  /*2450*/  ISETP.NE.AND P0, PT, R2, 0x1, PT ;  /* 0x000000010200780c */ /* 0x000fc80003f05270 */
[----:B---3--:R-:W-:-:S04]  /*2460*/  SHF.R.U32.HI R3, RZ, R6, R3 ;  /* 0x00000006ff037219 */ /* 0x008fc80000011603 */
[----:B------:R-:W-:Y:S02]  /*2470*/  SEL R3, R8, R3, !P0 ;  /* 0x0000000308037207 */ /* 0x000fe40004000000 */
[----:B----4-:R-:W-:-:S04]  /*2480*/  ISETP.NE.AND P1, PT, R16, 0x1, PT ;  /* 0x000000011000780c */ /* 0x010fc80003f25270 */
[----:B------:R-:W-:-:S05]  /*2490*/  SEL R4, R11, R4, !P1 ;  /* 0x000000040b047207 */ /* 0x000fca0004800000 */
[----:B------:R-:W-:Y:S02]  /*24a0*/  IMAD.IADD R5, R3, 0x1, -R4 ;  /* 0x0000000103057824 */ /* 0x000fe400078e0a04 */
[----:B------:R-:W-:Y:S02]  /*24b0*/  IMAD.IADD R3, R4, 0x1, -R3 ;  /* 0x0000000104037824 */ /* 0x000fe400078e0a03 */
[----:B------:R-:W-:Y:S02]  /*24c0*/  IMAD R11, R5, R16, R11 ;  /* 0x00000010050b7224 */ /* 0x000fe400078e020b */
[----:B------:R-:W-:-:S07]  /*24d0*/  IMAD R8, R3, R2, R8 ;  /* 0x0000000203087224 */ /* 0x000fce00078e0208 */
.L_x_35:
[----:B------:R-:W-:Y:S01]  /*24e0*/  VIADD R14, R14, 0x1 ;  /* 0x000000010e0e7836 */ /* 0x000fe20000000000 */
[----:B------:R-:W-:Y:S01]  /*24f0*/  PLOP3.LUT P1, PT, PT, PT, PT, 0x80, 0x8 ;  /* 0x000000000008781c */ /* 0x000fe20003f2f070 */
[----:B------:R-:W-:Y:S02]  /*2500*/  IMAD.IADD R97, R11, 0x1, R90 ;  /* 0x000000010b617824 */ /* 0x000fe400078e025a */
[----:B------:R-:W-:Y:S01]  /*2510*/  IMAD.IADD R91, R8, 0x1, R79 ;  /* 0x00000001085b7824 */ /* 0x000fe200078e024f */
[----:B------:R-:W-:-:S04]  /*2520*/  ISETP.NE.AND P0, PT, R14, 0x2, PT ;  /* 0x000000020e00780c */ /* 0x000fc80003f05270 */
[----:B------:R-:W-:Y:S02]  /*2530*/  SEL R2, RZ, 0x1, P0 ;  /* 0x00000001ff027807 */ /* 0x000fe40000000000 */
[----:B------:R-:W-:Y:S02]  /*2540*/  SEL R14, R14, RZ, P0 ;  /* 0x000000ff0e0e7207 */ /* 0x000fe40000000000 */
[----:B------:R-:W-:Y:S01]  /*2550*/  LOP3.LUT R13, R13, R2, RZ, 0x3c, !PT ;  /* 0x000000020d0d7212 */ /* 0x000fe200078e3cff */
[----:B------:R-:W-:Y:S06]  /*2560*/  @P2 BRA `(.L_x_36) ;  /* 0xfffffff000a02947 */ /* 0x000fec000383ffff */
[----:B------:R-:W-:Y:S01]  /*2570*/  UIADD3 UR4, UPT, UPT, UR4, 0xd8, URZ ;  /* 0x000000d804047890 */ /* 0x000fe2000fffe0ff */
[----:B------:R-:W-:-:S03]  /*2580*/  SHF.L.U32 R3, R15, 0x1f, RZ ;  /* 0x0000001f0f037819 */ /* 0x000fc600000006ff */
[----:B------:R-:W-:-:S09]  /*2590*/  ULEA UR5, UR6, UR4, 0x3 ;  /* 0x0000000406057291 */ /* 0x000fd2000f8e18ff */
[----:B------:R-:W1:Y:S02]  /*25a0*/  SYNCS.PHASECHK.TRANS64.TRYWAIT P0, [UR5], R3 ;  /* 0x00000003ff0075a7 */ /* 0x000e640008001105 */
[----:B-1----:R-:W-:Y:S05]  /*25b0*/  @!P0 BRA `(.L_x_37) ;  /* 0x0000004c00008947 */ /* 0x002fea0003800000 */
.L_x_124:
[----:B------:R-:W-:-:S04]  /*25c0*/  UIADD3 UR6, UPT, UPT, UR6, 0x1, URZ ;  /* 0x0000000106067890 */ /* 0x000fc8000fffe0ff */
[----:B------:R-:W-:-:S04]  /*25d0*/  UISETP.NE.AND UP0, UPT, UR6, 0x1b, UPT ;  /* 0x0000001b0600788c */ /* 0x000fc8000bf05270 */
[----:B------:R-:W-:Y:S02]  /*25e0*/  USEL UR7, URZ, 0x1, UP0 ;  /* 0x00000001ff077887 */ /* 0x000fe40008000000 */
[----:B------:R-:W-:-:S04]  /*25f0*/  USEL UR6, UR6, URZ, UP0 ;  /* 0x000000ff06067287 */ /* 0x000fc80008000000 */
[----:B------:R-:W-:Y:S01]  /*2600*/  ULEA UR5, UR6, UR4, 0x3 ;  /* 0x0000000406057291 */ /* 0x000fe2000f8e18ff */
[----:B------:R-:W-:-:S04]  /*2610*/  LOP3.LUT R2, R15, UR7, RZ, 0x3c, !PT ;  /* 0x000000070f027c12 */ /* 0x000fc8000f8e3cff */
[----:B-1----:R-:W-:-:S04]  /*2620*/  SHF.L.U32 R3, R2, 0x1f, RZ ;  /* 0x0000001f02037819 */ /* 0x002fc800000006ff */
[----:B------:R-:W1:Y:S02]  /*2630*/  SYNCS.PHASECHK.TRANS64.TRYWAIT P0, [UR5], R3 ;  /* 0x00000003ff0075a7 */ /* 0x000e640008001105 */
[----:B-1----:R-:W-:Y:S05]  /*2640*/  @!P0 BRA `(.L_x_38) ;  /* 0x0000004800f48947 */ /* 0x002fea0003800000 */
.L_x_126:
        /* <DEDUP_REMOVED lines=9> */
.L_x_128:
        /* <DEDUP_REMOVED lines=9> */
.L_x_130:
        /* <DEDUP_REMOVED lines=9> */
.L_x_132:
        /* <DEDUP_REMOVED lines=9> */
.L_x_134:
        /* <DEDUP_REMOVED lines=9> */
.L_x_136:
        /* <DEDUP_REMOVED lines=9> */
.L_x_138:
        /* <DEDUP_REMOVED lines=9> */
.L_x_140:
        /* <DEDUP_REMOVED lines=9> */
.L_x_142:
        /* <DEDUP_REMOVED lines=9> */
.L_x_144:
        /* <DEDUP_REMOVED lines=9> */
.L_x_146:
        /* <DEDUP_REMOVED lines=9> */
.L_x_148:
        /* <DEDUP_REMOVED lines=9> */
.L_x_150:
        /* <DEDUP_REMOVED lines=9> */
.L_x_152:
        /* <DEDUP_REMOVED lines=9> */
.L_x_154:
        /* <DEDUP_REMOVED lines=9> */
.L_x_156:
        /* <DEDUP_REMOVED lines=9> */
.L_x_158:
        /* <DEDUP_REMOVED lines=9> */
.L_x_160:
        /* <DEDUP_REMOVED lines=9> */
.L_x_162:
        /* <DEDUP_REMOVED lines=9> */
.L_x_164:
        /* <DEDUP_REMOVED lines=9> */
.L_x_166:
        /* <DEDUP_REMOVED lines=9> */
.L_x_168:
        /* <DEDUP_REMOVED lines=9> */
.L_x_170:
        /* <DEDUP_REMOVED lines=9> */
.L_x_172:
        /* <DEDUP_REMOVED lines=9> */
.L_x_174:
[----:B------:R-:W-:-:S04]  /*33d0*/  UIADD3 UR6, UPT, UPT, UR6, 0x1, URZ ;  /* 0x0000000106067890 */ /* 0x000fc8000fffe0ff */
[----:B------:R-:W-:-:S04]  /*33e0*/  UISETP.NE.AND UP0, UPT, UR6, 0x1b, UPT ;  /* 0x0000001b0600788c */ /* 0x000fc8000bf05270 */
[----:B------:R-:W-:Y:S02]  /*33f0*/  USEL UR5, URZ, 0x1, UP0 ;  /* 0x00000001ff057887 */ /* 0x000fe40008000000 */
[----:B------:R-:W-:-:S04]  /*3400*/  USEL UR6, UR6, URZ, UP0 ;  /* 0x000000ff06067287 */ /* 0x000fc80008000000 */
[----:B------:R-:W-:Y:S01]  /*3410*/  ULEA UR6, UR6, UR4, 0x3 ;  /* 0x0000000406067291 */ /* 0x000fe2000f8e18ff */
[----:B-1----:R-:W-:-:S04]  /*3420*/  LOP3.LUT R3, R2, UR5, RZ, 0x3c, !PT ;  /* 0x0000000502037c12 */ /* 0x002fc8000f8e3cff */
[----:B------:R-:W-:Y:S01]  /*3430*/  SHF.L.U32 R3, R3, 0x1f, RZ ;  /* 0x0000001f03037819 */ /* 0x000fe200000006ff */
[----:B----4-:R-:W-:-:S07]  /*3440*/  IMAD.U32 R0, RZ, RZ, UR6 ;  /* 0x00000006ff007e24 */ /* 0x010fce000f8e00ff */
.L_x_63:
[----:B-1----:R1:W2:Y:S02]  /*3450*/  SYNCS.PHASECHK.TRANS64.TRYWAIT P0, [R0+URZ], R3 ;  /* 0x00000003000075a7 */ /* 0x0022a400080011ff */
[----:B--2---:R-:W-:Y:S05]  /*3460*/  @!P0 NANOSLEEP.SYNCS 0x989680 ;  /* 0x009896800000895d */ /* 0x004fea0003900000 */
[----:B------:R-:W2:Y:S02]  /*3470*/  @!P0 SYNCS.PHASECHK.TRANS64 P0, [R0+URZ], R3 ;  /* 0x00000003000085a7 */ /* 0x000ea400080010ff */
[----:B--2---:R-:W-:Y:S05]  /*3480*/  @P0 EXIT ;  /* 0x000000000000094d */ /* 0x004fea0003800000 */
[----:B------:R-:W-:Y:S05]  /*3490*/  BRA `(.L_x_63) ;  /* 0xfffffffc00ec7947 */ /* 0x000fea000383ffff */
.L_x_18:
[----:B------:R-:W-:-:S04]  /*34a0*/  UISETP.NE.AND UP1, UPT, UR37, URZ, UPT ;  /* 0x000000ff2500728c */ /* 0x000fc8000bf25270 */
[----:B------:R-:W-:-:S09]  /*34b0*/  UISETP.NE.OR UP1, UPT, UR8, 0x1, UP1 ;  /* 0x000000010800788c */ /* 0x000fd20008f25670 */
[----:B------:R-:W-:Y:S05]  /*34c0*/  BRA.U UP1, `(.L_x_64) ;  /* 0x0000000501487547 */ /* 0x000fea000b800000 */
[----:B------:R-:W-:Y:S01]  /*34d0*/  ISETP.NE.AND P2, PT, R2, RZ, PT ;  /* 0x000000ff0200720c */ /* 0x000fe20003f45270 */
[----:B------:R-:W-:Y:S01]  /*34e0*/  IMAD.MOV.U32 R12, RZ, RZ, 0x1 ;  /* 0x00000001ff0c7424 */ /* 0x000fe200078e00ff */
[----:B------:R-:W-:Y:S02]  /*34f0*/  CS2R R10, SRZ ;  /* 0x00000000000a7805 */ /* 0x000fe4000001ff00 */
[----:B------:R-:W-:Y:S01]  /*3500*/  CS2R R8, SRZ ;  /* 0x0000000000087805 */ /* 0x000fe2000001ff00 */
[----:B------:R-:W-:Y:S01]  /*3510*/  UMOV UR4, 0x400 ;  /* 0x0000040000047882 */ /* 0x000fe20000000000 */
[----:B------:R-:W-:Y:S01]  /*3520*/  UMOV UR6, URZ ;  /* 0x000000ff00067c82 */ /* 0x000fe20008000000 */
[----:B------:R-:W-:-:S12]  /*3530*/  ULEA UR37, UR37, UR4, 0x18 ;  /* 0x0000000425257291 */ /* 0x000fd8000f8ec0ff */
.L_x_68:
[----:B------:R-:W-:Y:S02]  /*3540*/  LEA R0, R8, UR37, 0x3 ;  /* 0x0000002508007c11 */ /* 0x000fe4000f8e18ff */
[----:B------:R-:W-:-:S03]  /*3550*/  SHF.L.U32 R5, R9, 0x1f, RZ ;  /* 0x0000001f09057819 */ /* 0x000fc600000006ff */
[----:B------:R-:W-:Y:S01]  /*3560*/  VIADD R4, R0, 0x240 ;  /* 0x0000024000047836 */ /* 0x000fe20000000000 */
[----:B------:R-:W1:Y:S02]  /*3570*/  SYNCS.PHASECHK.TRANS64.TRYWAIT P0, [R0+URZ+0x230], R5 ;  /* 0x00023005000075a7 */ /* 0x000e6400080011ff */
[----:B-1----:R-:W-:Y:S05]  /*3580*/  @!P0 BRA `(.L_x_65) ;  /* 0x00000044007c8947 */ /* 0x002fea0003800000 */
.L_x_175:
[----:B------:R-:W-:Y:S01]  /*3590*/  ULEA UR5, UR6, UR37, 0x3 ;  /* 0x0000002506057291 */ /* 0x000fe2000f8e18ff */
[----:B------:R-:W-:Y:S02]  /*35a0*/  PRMT R4, RZ, 0x654, R4 ;  /* 0x00000654ff047816 */ /* 0x000fe40000000004 */
[----:B-1----:R-:W-:Y:S01]  /*35b0*/  SHF.L.U32 R5, R12, 0x1f, RZ ;  /* 0x0000001f0c057819 */ /* 0x002fe200000006ff */
[----:B------:R-:W-:Y:S01]  /*35c0*/  UIADD3 UR4, UPT, UPT, UR5, 0x1d0, URZ ;  /* 0x000001d005047890 */ /* 0x000fe2000fffe0ff */
[----:B------:R1:W-:Y:S05]  /*35d0*/  SYNCS.ARRIVE.TRANS64.RED.A1T0 RZ, [R4+URZ], RZ ;  /* 0x000000ff04ff79a7 */ /* 0x0003ea00081004ff */
[----:B------:R-:W-:Y:S01]  /*35e0*/  IMAD.U32 R7, RZ, RZ, UR4 ;  /* 0x00000004ff077e24 */ /* 0x000fe2000f8e00ff */
[----:B------:R-:W2:Y:S04]  /*35f0*/  SYNCS.PHASECHK.TRANS64.TRYWAIT P0, [UR5+0x1e0], R5 ;  /* 0x0001e005ff0075a7 */ /* 0x000ea80008001105 */
[----:B------:R-:W-:Y:S01]  /*3600*/  PRMT R6, R2, 0x654, R7 ;  /* 0x0000065402067816 */ /* 0x000fe20000000007 */
[----:B-1----:R-:W-:Y:S01]  /*3610*/  @!P2 IMAD.MOV.U32 R4, RZ, RZ, 0x10 ;  /* 0x00000010ff04a424 */ /* 0x002fe200078e00ff */
[----:B--2---:R-:W-:Y:S06]  /*3620*/  @!P0 BRA `(.L_x_66) ;  /* 0x0000004400688947 */ /* 0x004fec0003800000 */
.L_x_177:
[----:B------:R-:W-:Y:S01]  /*3630*/  ULEA UR4, UR6, UR37, 0x4 ;  /* 0x0000002506047291 */ /* 0x000fe2000f8e20ff */
[----:B------:R-:W-:Y:S01]  /*3640*/  SEL R3, R6, R3, !P2 ;  /* 0x0000000306037207 */ /* 0x000fe20005000000 */
[----:B------:R-:W-:Y:S01]  /*3650*/  UIADD3 UR5, UPT, UPT, UR5, 0x1d0, URZ ;  /* 0x000001d005057890 */ /* 0x000fe2000fffe0ff */
[----:B-1----:R-:W-:Y:S01]  /*3660*/  LEA R0, R11, UR37, 0x3 ;  /* 0x000000250b007c11 */ /* 0x002fe2000f8e18ff */
[----:B------:R-:W-:Y:S01]  /*3670*/  UIADD3 UR4, UPT, UPT, UR4, 0x260, URZ ;  /* 0x0000026004047890 */ /* 0x000fe2000fffe0ff */
[----:B------:R-:W-:Y:S01]  /*3680*/  SHF.L.U32 R5, R10, 0x1f, RZ ;  /* 0x0000001f0a057819 */ /* 0x000fe200000006ff */
[----:B------:R1:W-:Y:S01]  /*3690*/  @!P2 SYNCS.ARRIVE.TRANS64.RED RZ, [R3+URZ], R4 ;  /* 0x0000000403ffa9a7 */ /* 0x0003e200080004ff */
[----:B------:R-:W-:Y:S01]  /*36a0*/  UIADD3 UR6, UPT, UPT, UR6, 0x1, URZ ;  /* 0x0000000106067890 */ /* 0x000fe2000fffe0ff */
[----:B------:R-:W-:-:S03]  /*36b0*/  VIADD R8, R8, 0x1 ;  /* 0x0000000108087836 */ /* 0x000fc60000000000 */
[----:B------:R-:W-:Y:S02]  /*36c0*/  UISETP.NE.AND UP0, UPT, UR6, 0x2, UPT ;  /* 0x000000020600788c */ /* 0x000fe4000bf05270 */
[----:B------:R-:W-:Y:S06]  /*36d0*/  UGETNEXTWORKID.BROADCAST [UR4], [UR5] ;  /* 0x00000000040073ca */ /* 0x000fec0008000100 */
[----:B------:R-:W-:Y:S01]  /*36e0*/  USEL UR4, URZ, 0x1, UP0 ;  /* 0x00000001ff047887 */ /* 0x000fe20008000000 */
[----:B------:R-:W-:Y:S01]  /*36f0*/  ISETP.NE.AND P0, PT, R8, 0x2, PT ;  /* 0x000000020800780c */ /* 0x000fe20003f05270 */
[----:B------:R-:W-:Y:S01]  /*3700*/  USEL UR6, UR6, URZ, UP0 ;  /* 0x000000ff06067287 */ /* 0x000fe20008000000 */
[----:B------:R-:W2:Y:S03]  /*3710*/  SYNCS.PHASECHK.TRANS64.TRYWAIT P1, [R0+URZ+0x1d0], R5 ;  /* 0x0001d005000075a7 */ /* 0x000ea600080211ff */
[----:B------:R-:W-:Y:S01]  /*3720*/  LOP3.LUT R12, R12, UR4, RZ, 0x3c, !PT ;  /* 0x000000040c0c7c12 */ /* 0x000fe2000f8e3cff */
[----:B-12---:R-:W-:Y:S07]  /*3730*/  @!P1 BRA `(.L_x_67) ;  /* 0x00000044003c9947 */ /* 0x006fee0003800000 */
.L_x_178:
[C---:B------:R-:W-:Y:S01]  /*3740*/  LEA R4, R11.reuse, UR37, 0x4 ;  /* 0x000000250b047c11 */ /* 0x040fe2000f8e20ff */
[----:B-1----:R-:W-:Y:S01]  /*3750*/  VIADD R0, R0, 0x1e0 ;  /* 0x000001e000007836 */ /* 0x002fe20000000000 */
[----:B------:R-:W-:Y:S01]  /*3760*/  SEL R8, R8, RZ, P0 ;  /* 0x000000ff08087207 */ /* 0x000fe20000000000 */
[----:B------:R-:W-:-:S03]  /*3770*/  VIADD R11, R11, 0x1 ;  /* 0x000000010b0b7836 */ /* 0x000fc60000000000 */
[----:B------:R-:W1:Y:S01]  /*3780*/  LDS.128 R4, [R4+0x260] ;  /* 0x0002600004047984 */ /* 0x000e620000000c00 */
[----:B------:R-:W-:Y:S02]  /*3790*/  PRMT R0, RZ, 0x654, R0 ;  /* 0x00000654ff007816 */ /* 0x000fe40000000000 */
[C---:B------:R-:W-:Y:S01]  /*37a0*/  ISETP.NE.AND P1, PT, R11.reuse, 0x2, PT ;  /* 0x000000020b00780c */ /* 0x040fe20003f25270 */
[----:B------:R-:W-:Y:S01]  /*37b0*/  @!PT LDS RZ, [RZ] ;  /* 0x00000000fffff984 */ /* 0x000fe20000000800 */
[----:B------:R-:W-:Y:S01]  /*37c0*/  @!PT LDS RZ, [RZ] ;  /* 0x00000000fffff984 */ /* 0x000fe20000000800 */
[----:B------:R-:W-:Y:S01]  /*37d0*/  @!PT LDS RZ, [RZ] ;  /* 0x00000000fffff984 */ /* 0x000fe20000000800 */
[----:B------:R-:W-:Y:S01]  /*37e0*/  @!PT LDS RZ, [RZ] ;  /* 0x00000000fffff984 */ /* 0x000fe20000000800 */
[----:B------:R2:W-:Y:S06]  /*37f0*/  MEMBAR.ALL.CTA ;  /* 0x0000000000007992 */ /* 0x0005ec0000008000 */
[----:B--2---:R-:W2:Y:S01]  /*3800*/  FENCE.VIEW.ASYNC.S ;  /* 0x00000000000073c6 */ /* 0x004ea20000000000 */
[----:B------:R-:W-:Y:S01]  /*3810*/  SEL R11, R11, RZ, P1 ;  /* 0x000000ff0b0b7207 */ /* 0x000fe20000800000 */
[----:B--2---:R2:W-:Y:S01]  /*3820*/  SYNCS.ARRIVE.TRANS64.RED.A1T0 RZ, [R0+URZ], RZ ;  /* 0x000000ff00ff79a7 */ /* 0x0045e200081004ff */
[----:B-1----:R-:W-:-:S02]  /*3830*/  LOP3.LUT P3, RZ, R6, 0x1, RZ, 0xc0, !PT ;  /* 0x0000000106ff7812 */ /* 0x002fc4000786c0ff */
[----:B------:R-:W-:-:S04]  /*3840*/  SEL R5, RZ, 0x1, P1 ;  /* 0x00000001ff057807 */ /* 0x000fc80000800000 */
[----:B------:R-:W-:Y:S02]  /*3850*/  LOP3.LUT R10, R10, R5, RZ, 0x3c, !PT ;  /* 0x000000050a0a7212 */ /* 0x000fe400078e3cff */
[----:B--2---:R-:W-:-:S04]  /*3860*/  SEL R0, RZ, 0x1, P0 ;  /* 0x00000001ff007807 */ /* 0x004fc80000000000 */
[----:B------:R-:W-:Y:S01]  /*3870*/  LOP3.LUT R9, R9, R0, RZ, 0x3c, !PT ;  /* 0x0000000009097212 */ /* 0x000fe200078e3cff */
[----:B------:R-:W-:Y:S06]  /*3880*/  @P3 BRA `(.L_x_68) ;  /* 0xfffffffc002c3947 */ /* 0x000fec000383ffff */
[----:B------:R-:W-:Y:S01]  /*3890*/  ULEA UR5, UR6, UR37, 0x3 ;  /* 0x0000002506057291 */ /* 0x000fe2000f8e18ff */
[----:B------:R-:W-:-:S08]  /*38a0*/  SHF.L.U32 R3, R12, 0x1f, RZ ;  /* 0x0000001f0c037819 */ /* 0x000fd000000006ff */
[----:B------:R-:W1:Y:S02]  /*38b0*/  SYNCS.PHASECHK.TRANS64 P0, [UR5+0x1e0], R3 ;  /* 0x0001e003ff0075a7 */ /* 0x000e640008001005 */
[----:B-1----:R-:W-:Y:S05]  /*38c0*/  @P0 BRA `(.L_x_69) ;  /* 0x0000000000080947 */ /* 0x002fea0003800000 */
[----:B------:R-:W1:Y:S02]  /*38d0*/  SYNCS.PHASECHK.TRANS64.TRYWAIT P0, [UR5+0x1e0], R3 ;  /* 0x0001e003ff0075a7 */ /* 0x000e640008001105 */
[----:B-1----:R-:W-:Y:S05]  /*38e0*/  @!P0 BRA `(.L_x_70) ;  /* 0x0000004000e48947 */ /* 0x002fea0003800000 */
.L_x_69:
[----:B------:R-:W-:-:S04]  /*38f0*/  UIADD3 UR4, UPT, UPT, UR6, 0x1, URZ ;  /* 0x0000000106047890 */ /* 0x000fc8000fffe0ff */
[----:B------:R-:W-:-:S04]  /*3900*/  UISETP.NE.AND UP0, UPT, UR4, 0x2, UPT ;  /* 0x000000020400788c */ /* 0x000fc8000bf05270 */
[----:B------:R-:W-:Y:S02]  /*3910*/  USEL UR7, URZ, 0x1, UP0 ;  /* 0x00000001ff077887 */ /* 0x000fe40008000000 */
[----:B------:R-:W-:-:S04]  /*3920*/  USEL UR4, UR4, URZ, UP0 ;  /* 0x000000ff04047287 */ /* 0x000fc80008000000 */
[----:B------:R-:W-:Y:S01]  /*3930*/  ULEA UR4, UR4, UR37, 0x3 ;  /* 0x0000002504047291 */ /* 0x000fe2000f8e18ff */
[----:B-1----:R-:W-:-:S04]  /*3940*/  LOP3.LUT R3, R12, UR7, RZ, 0x3c, !PT ;  /* 0x000000070c037c12 */ /* 0x002fc8000f8e3cff */
[----:B------:R-:W-:-:S04]  /*3950*/  SHF.L.U32 R0, R3, 0x1f, RZ ;  /* 0x0000001f03007819 */ /* 0x000fc800000006ff */
[----:B------:R-:W1:Y:S02]  /*3960*/  SYNCS.PHASECHK.TRANS64 P0, [UR4+0x1e0], R0 ;  /* 0x0001e000ff0075a7 */ /* 0x000e640008001004 */
[----:B-1----:R-:W-:Y:S05]  /*3970*/  @P0 EXIT ;  /* 0x000000000000094d */ /* 0x002fea0003800000 */
[----:B------:R-:W-:Y:S02]  /*3980*/  SHF.L.U32 R3, R3, 0x1f, RZ ;  /* 0x0000001f03037819 */ /* 0x000fe400000006ff */
[----:B------:R-:W-:-:S07]  /*3990*/  MOV R0, UR4 ;  /* 0x0000000400007c02 */ /* 0x000fce0008000f00 */
.L_x_71:
[----:B-1----:R1:W2:Y:S02]  /*39a0*/  SYNCS.PHASECHK.TRANS64.TRYWAIT P0, [R0+URZ+0x1e0], R3 ;  /* 0x0001e003000075a7 */ /* 0x0022a400080011ff */
[----:B--2---:R-:W-:Y:S05]  /*39b0*/  @!P0 NANOSLEEP.SYNCS 0x989680 ;  /* 0x009896800000895d */ /* 0x004fea0003900000 */
[----:B------:R-:W2:Y:S02]  /*39c0*/  @!P0 SYNCS.PHASECHK.TRANS64 P0, [R0+URZ+0x1e0], R3 ;  /* 0x0001e003000085a7 */ /* 0x000ea400080010ff */
[----:B--2---:R-:W-:Y:S05]  /*39d0*/  @P0 EXIT ;  /* 0x000000000000094d */ /* 0x004fea0003800000 */
[----:B------:R-:W-:Y:S05]  /*39e0*/  BRA `(.L_x_71) ;  /* 0xfffffffc00ec7947 */ /* 0x000fea000383ffff */
.L_x_64:
[----:B------:R-:W-:-:S09]  /*39f0*/  UISETP.NE.AND UP1, UPT, UR8, URZ, UPT ;  /* 0x000000ff0800728c */ /* 0x000fd2000bf25270 */
[----:B------:R-:W-:Y:S05]  /*3a00*/  BRA.U UP1, `(.L_x_72) ;  /* 0x0000000d018c7547 */ /* 0x000fea000b800000 */
[----:B------:R-:W-:Y:S01]  /*3a10*/  UMOV UR4, 0x40 ;  /* 0x0000004000047882 */ /* 0x000fe20000000000 */
[----:B------:R-:W-:Y:S01]  /*3a20*/  NOP ;  /* 0x0000000000007918 */ /* 0x000fe20000000000 */
[----:B------:R-:W-:Y:S01]  /*3a30*/  ULEA UR4, UR37, UR4, 0x18 ;  /* 0x0000000425047291 */ /* 0x000fe2000f8ec0ff */
[----:B------:R-:W-:Y:S02]  /*3a40*/  UMOV UR5, 0x400 ;  /* 0x0000040000057882 */ /* 0x000fe40000000000 */
[----:B------:R-:W-:-:S06]  /*3a50*/  ULEA UR37, UR37, UR5, 0x18 ;  /* 0x0000000525257291 */ /* 0x000fcc000f8ec0ff */
[----:B------:R-:W1:Y:S02]  /*3a60*/  LDS.U8 R0, [UR4+0x1c] ;  /* 0x00001c04ff007984 */ /* 0x000e640008000000 */
[----:B-1----:R-:W-:-:S13]  /*3a70*/  ISETP.NE.AND P0, PT, R0, RZ, PT ;  /* 0x000000ff0000720c */ /* 0x002fda0003f05270 */
[----:B------:R-:W-:Y:S05]  /*3a80*/  @P0 BRA `(.L_x_73) ;  /* 0x0000000000580947 */ /* 0x000fea0003800000 */
[----:B------:R-:W-:-:S13]  /*3a90*/  ELECT P0, URZ, PT ;  /* 0x0000000000ff782f */ /* 0x000fda0003800000 */
[----:B------:R-:W-:Y:S05]  /*3aa0*/  @!P0 BRA `(.L_x_74) ;  /* 0x0000000000608947 */ /* 0x000fea0003800000 */
[----:B------:R-:W-:Y:S01]  /*3ab0*/  UMOV UR5, 0x10 ;  /* 0x0000001000057882 */ /* 0x000fe20000000000 */
[----:B------:R-:W-:Y:S01]  /*3ac0*/  HFMA2 R0, -RZ, RZ, 0, 5.9604644775390625e-08 ;  /* 0x00000001ff007431 */ /* 0x000fe200000001ff */
[----:B------:R-:W-:-:S03]  /*3ad0*/  MOV R2, 0xffff ;  /* 0x0000ffff00027802 */ /* 0x000fc60000000f00 */
[----:B------:R-:W-:Y:S04]  /*3ae0*/  DEPBAR.LE SB1, 0x36 ;  /* 0x00009d800000791a */ /* 0x000fe80000000000 */
[----:B------:R-:W1:Y:S02]  /*3af0*/  UTCATOMSWS.FIND_AND_SET.ALIGN UP0, UR5, UR5 ;  /* 0x00000005000575e3 */ /* 0x000e640008000800 */
[----:B-1----:R-:W-:Y:S01]  /*3b00*/  MOV R3, UR5 ;  /* 0x0000000500037c02 */ /* 0x002fe20008000f00 */
[----:B------:R-:W-:Y:S06]  /*3b10*/  BRA.U UP0, `(.L_x_75) ;  /* 0x0000000100187547 */ /* 0x000fec000b800000 */
.L_x_76:
[----:B------:R-:W-:Y:S05]  /*3b20*/  NANOSLEEP 0x64 ;  /* 0x000000640000795d */ /* 0x000fea0003800000 */
[----:B------:R-:W-:-:S05]  /*3b30*/  UMOV UR5, 0x10 ;  /* 0x0000001000057882 */ /* 0x000fca0000000000 */
[----:B------:R-:W-:Y:S04]  /*3b40*/  DEPBAR.LE SB1, 0x36 ;  /* 0x00009d800000791a */ /* 0x000fe80000000000 */
[----:B------:R-:W1:Y:S02]  /*3b50*/  UTCATOMSWS.FIND_AND_SET.ALIGN UP0, UR5, UR5 ;  /* 0x00000005000575e3 */ /* 0x000e640008000800 */
[----:B-1----:R-:W-:Y:S01]  /*3b60*/  MOV R3, UR5 ;  /* 0x0000000500037c02 */ /* 0x002fe20008000f00 */
[----:B------:R-:W-:Y:S05]  /*3b70*/  BRA.U !UP0, `(.L_x_76) ;  /* 0xfffffffd08e87547 */ /* 0x000fea000b83ffff */
.L_x_75:
[-C--:B------:R-:W-:Y:S02]  /*3b80*/  SHF.L.U32 R2, R2, R3.reuse, RZ ;  /* 0x0000000302027219 */ /* 0x080fe400000006ff */
[----:B------:R-:W-:Y:S01]  /*3b90*/  SHF.L.U32 R0, R0, R3, RZ ;  /* 0x0000000300007219 */ /* 0x000fe200000006ff */
[----:B------:R-:W-:Y:S02]  /*3ba0*/  IMAD.SHL.U32 R3, R3, 0x20, RZ ;  /* 0x0000002003037824 */ /* 0x000fe400078e00ff */
[----:B------:R1:W-:Y:S04]  /*3bb0*/  ATOMS.OR RZ, [UR4+0x14], R2 ;  /* 0x00001402ffff798c */ /* 0x0003e8000b000004 */
[----:B------:R1:W-:Y:S04]  /*3bc0*/  ATOMS.OR RZ, [UR4+0x18], R0 ;  /* 0x00001800ffff798c */ /* 0x0003e8000b000004 */
[----:B------:R1:W-:Y:S01]  /*3bd0*/  STS [UR37+0x280], R3 ;  /* 0x00028003ff007988 */ /* 0x0003e20008000825 */
[----:B------:R-:W-:Y:S05]  /*3be0*/  BRA `(.L_x_74) ;  /* 0x0000000000107947 */ /* 0x000fea0003800000 */
.L_x_73:
[----:B------:R-:W-:Y:S02]  /*3bf0*/  MOV R0, 0xffffffff ;  /* 0xffffffff00007802 */ /* 0x000fe40000000f00 */
[----:B------:R-:W-:-:S03]  /*3c00*/  MOV R2, 0x3c30 ;  /* 0x00003c3000027802 */ /* 0x000fc60000000f00 */
[----:B------:R1:W-:Y:S04]  /*3c10*/  STS [UR37+0x280], R0 ;  /* 0x00028000ff007988 */ /* 0x0003e80008000825 */
[----:B-1-3-5:R-:W-:Y:S05]  /*3c20*/  CALL.REL.NOINC `($__internal_1_$__cuda_sm10x_tcgen05_guardrail_trap_phase_invalid_during_alloc) ;  /* 0x0000004400607944 */ /* 0x02afea0003c00000 */
.L_x_74:
[----:B------:R-:W-:Y:S05]  /*3c30*/  WARPSYNC.ALL ;  /* 0x0000000000007948 */ /* 0x000fea0003800000 */
[----:B------:R-:W2:Y:S01]  /*3c40*/  S2UR UR6, SR_CgaCtaId ;  /* 0x00000000000679c3 */ /* 0x000ea20000008800 */
[----:B------:R-:W-:Y:S01]  /*3c50*/  UMOV UR4, 0x400 ;  /* 0x0000040000047882 */ /* 0x000fe20000000000 */
[----:B------:R-:W-:-:S06]  /*3c60*/  NOP ;  /* 0x0000000000007918 */ /* 0x000fcc0000000000 */
[----:B------:R-:W-:Y:S06]  /*3c70*/  BAR.ARV 0x6, 0xa0 ;  /* 0x0182800000007b1d */ /* 0x000fec0000002000 */
[----:B------:R-:W4:Y:S01]  /*3c80*/  LDCU UR7, c[0x0][0x38c] ;  /* 0x00007180ff0777ac */ /* 0x000f220008000800 */
[----:B------:R-:W-:Y:S01]  /*3c90*/  IMAD.MOV.U32 R11, RZ, RZ, 0x1 ;  /* 0x00000001ff0b7424 */ /* 0x000fe200078e00ff */
[----:B------:R-:W-:Y:S01]  /*3ca0*/  CS2R R8, SRZ ;  /* 0x0000000000087805 */ /* 0x000fe2000001ff00 */
[----:B------:R-:W-:Y:S01]  /*3cb0*/  IMAD.MOV.U32 R10, RZ, RZ, RZ ;  /* 0x000000ffff0a7224 */ /* 0x000fe200078e00ff */
[----:B------:R-:W-:Y:S01]  /*3cc0*/  UMOV UR16, URZ ;  /* 0x000000ff00107c82 */ /* 0x000fe20008000000 */
[----:B------:R-:W-:Y:S01]  /*3cd0*/  UMOV UR15, URZ ;  /* 0x000000ff000f7c82 */ /* 0x000fe20008000000 */
[----:B------:R-:W-:Y:S01]  /*3ce0*/  UMOV UR22, 0x0 ;  /* 0x0000000000167882 */ /* 0x000fe20000000000 */
[----:B------:R-:W-:Y:S01]  /*3cf0*/  UMOV UR23, 0x4118010 ;  /* 0x0411801000177882 */ /* 0x000fe20000000000 */
[----:B------:R-:W-:Y:S01]  /*3d00*/  UMOV UR20, 0x0 ;  /* 0x0000000000147882 */ /* 0x000fe20000000000 */
[----:B------:R-:W-:Y:S01]  /*3d10*/  UMOV UR21, 0x4118010 ;  /* 0x0411801000157882 */ /* 0x000fe20000000000 */
[----:B--2---:R-:W-:Y:S01]  /*3d20*/  ULEA UR6, UR6, UR4, 0x18 ;  /* 0x0000000406067291 */ /* 0x004fe2000f8ec0ff */
[----:B------:R-:W2:Y:S03]  /*3d30*/  LDCU UR4, c[0x0][0x38c] ;  /* 0x00007180ff0477ac */ /* 0x000ea60008000800 */
[----:B------:R-:W-:-:S02]  /*3d40*/  UIADD3 UR18, UPT, UPT, UR6, 0x2600, URZ ;  /* 0x0000260006127890 */ /* 0x000fc4000fffe0ff */
[----:B----4-:R-:W-:-:S03]  /*3d50*/  UIADD3 UR7, UPT, UPT, UR7, 0x3f, URZ ;  /* 0x0000003f07077890 */ /* 0x010fc6000fffe0ff */
[----:B-1----:R-:W1:Y:S01]  /*3d60*/  LDS R0, [UR6+0x280] ;  /* 0x00028006ff007984 */ /* 0x002e620008000800 */
[----:B------:R-:W-:Y:S02]  /*3d70*/  UIADD3 UR17, UPT, UPT, UR6, 0x1d600, URZ ;  /* 0x0001d60006117890 */ /* 0x000fe4000fffe0ff */
[----:B------:R-:W-:Y:S02]  /*3d80*/  USHF.R.S32.HI UR5, URZ, 0x1f, UR7 ;  /* 0x0000001fff057899 */ /* 0x000fe40008011407 */
[----:B------:R-:W-:Y:S02]  /*3d90*/  USHF.R.U32.HI UR18, URZ, 0x4, UR18 ;  /* 0x00000004ff127899 */ /* 0x000fe40008011612 */
[----:B------:R-:W-:Y:S02]  /*3da0*/  ULEA.HI UR5, UR5, UR7, URZ, 0x6 ;  /* 0x0000000705057291 */ /* 0x000fe4000f8f30ff */
[----:B------:R-:W-:Y:S02]  /*3db0*/  USHF.R.U32.HI UR17, URZ, 0x4, UR17 ;  /* 0x00000004ff117899 */ /* 0x000fe40008011611 */
[----:B------:R-:W-:-:S02]  /*3dc0*/  USHF.R.S32.HI UR5, URZ, 0x6, UR5 ;  /* 0x00000006ff057899 */ /* 0x000fc40008011405 */
[----:B------:R-:W-:Y:S02]  /*3dd0*/  ULOP3.LUT UR18, UR18, 0x3fff, URZ, 0xc0, !UPT ;  /* 0x00003fff12127892 */ /* 0x000fe4000f8ec0ff */
[----:B------:R-:W-:Y:S02]  /*3de0*/  UISETP.LT.AND UP0, UPT, UR5, 0x1, UPT ;  /* 0x000000010500788c */ /* 0x000fe4000bf01270 */
[----:B------:R-:W-:Y:S02]  /*3df0*/  ULOP3.LUT UR17, UR17, 0x3fff, URZ, 0xc0, !UPT ;  /* 0x00003fff11117892 */ /* 0x000fe4000f8ec0ff */
[----:B------:R-:W-:Y:S02]  /*3e00*/  USEL UR10, UR5, 0x1, !UP0 ;  /* 0x00000001050a7887 */ /* 0x000fe4000c000000 */
[----:B--2---:R-:W-:Y:S02]  /*3e10*/  UISETP.GE.AND UP3, UPT, UR4, 0x1, UPT ;  /* 0x000000010400788c */ /* 0x004fe4000bf66270 */
[----:B------:R-:W-:Y:S01]  /*3e20*/  UIADD3 UR10, UPT, UPT, -UR10, URZ, URZ ;  /* 0x000000ff0a0a7290 */ /* 0x000fe2000fffe1ff */
[----:B-1----:R-:W-:-:S15]  /*3e30*/  R2UR UR19, R0 ;  /* 0x00000000001372ca */ /* 0x002fde00000e0000 */
.L_x_83:
[----:B------:R-:W-:Y:S02]  /*3e40*/  LEA R0, R10, UR6, 0x3 ;  /* 0x000000060a007c11 */ /* 0x000fe4000f8e18ff */
[----:B------:R-:W-:Y:S02]  /*3e50*/  SHF.L.U32 R5, R9, 0x1f, RZ ;  /* 0x0000001f09057819 */ /* 0x000fe400000006ff */
[----:B------:R-:W-:Y:S01]  /*3e60*/  PLOP3.LUT P0, PT, PT, PT, UP3, 0x80, 0x8 ;  /* 0x000000000008781c */ /* 0x000fe20003f0f038 */
[----:B------:R-:W-:Y:S01]  /*3e70*/  VIADD R3, R0, 0x1e0 ;  /* 0x000001e000037836 */ /* 0x000fe20000000000 */
[----:B-1----:R-:W1:Y:S02]  /*3e80*/  SYNCS.PHASECHK.TRANS64.TRYWAIT P1, [R0+URZ+0x1d0], R5 ;  /* 0x0001d005000075a7 */ /* 0x002e6400080211ff */
[----:B-1--4-:R-:W-:Y:S09]  /*3e90*/  @!P1 BRA `(.L_x_77) ;  /* 0x0000003c00909947 */ /* 0x012ff20003800000 */
.L_x_180:
[----:B------:R-:W-:Y:S01]  /*3ea0*/  LEA R4, R10, UR6, 0x4 ;  /* 0x000000060a047c11 */ /* 0x000fe2000f8e20ff */
[----:B------:R-:W-:Y:S01]  /*3eb0*/  @UP3 ULEA UR4, UR15, UR6, 0x3 ;  /* 0x000000060f043291 */ /* 0x000fe2000f8e18ff */
[----:B------:R-:W-:Y:S01]  /*3ec0*/  PLOP3.LUT P2, PT, PT, PT, PT, 0x80, 0x8 ;  /* 0x000000000008781c */ /* 0x000fe20003f4f070 */
[----:B------:R-:W-:Y:S01]  /*3ed0*/  ULEA UR8, UR16, UR6, 0x3 ;  /* 0x0000000610087291 */ /* 0x000fe2000f8e18ff */
[----:B------:R-:W-:Y:S02]  /*3ee0*/  PRMT R3, RZ, 0x654, R3 ;  /* 0x00000654ff037816 */ /* 0x000fe40000000003 */
[----:B-1----:R-:W1:Y:S01]  /*3ef0*/  LDS.128 R4, [R4+0x260] ;  /* 0x0002600004047984 */ /* 0x002e620000000c00 */
[----:B------:R-:W-:Y:S02]  /*3f00*/  @P0 SHF.L.U32 R2, R8, 0x1f, RZ ;  /* 0x0000001f08020819 */ /* 0x000fe400000006ff */
[----:B------:R-:W-:Y:S01]  /*3f10*/  SHF.L.U32 R0, R11, 0x1f, RZ ;  /* 0x0000001f0b007819 */ /* 0x000fe200000006ff */
[----:B------:R-:W-:Y:S01]  /*3f20*/  @!PT LDS RZ, [RZ] ;  /* 0x00000000fffff984 */ /* 0x000fe20000000800 */
[----:B------:R-:W-:Y:S01]  /*3f30*/  @!PT LDS RZ, [RZ] ;  /* 0x00000000fffff984 */ /* 0x000fe20000000800 */
[----:B------:R-:W-:Y:S01]  /*3f40*/  @!PT LDS RZ, [RZ] ;  /* 0x00000000fffff984 */ /* 0x000fe20000000800 */
[----:B------:R-:W-:Y:S01]  /*3f50*/  @!PT LDS RZ, [RZ] ;  /* 0x00000000fffff984 */ /* 0x000fe20000000800 */
[----:B------:R2:W-:Y:S06]  /*3f60*/  MEMBAR.ALL.CTA ;  /* 0x0000000000007992 */ /* 0x0005ec0000008000 */
[----:B--2---:R-:W2:Y:S02]  /*3f70*/  FENCE.VIEW.ASYNC.S ;  /* 0x00000000000073c6 */ /* 0x004ea40000000000 */
[----:B--2---:R2:W-:Y:S01]  /*3f80*/  SYNCS.ARRIVE.TRANS64.RED.A1T0 RZ, [R3+URZ], RZ ;  /* 0x000000ff03ff79a7 */ /* 0x0045e200081004ff */
[----:B------:R2:W4:Y:S01]  /*3f90*/  @P0 SYNCS.PHASECHK.TRANS64.TRYWAIT P2, [UR4], R2 ;  /* 0x00000002ff0005a7 */ /* 0x0005220008041104 */
[----:B------:R-:W-:Y:S01]  /*3fa0*/  ULEA.HI UR4, UR16, UR16, URZ, 0x1 ;  /* 0x0000001010047291 */ /* 0x000fe2000f8f08ff */
[----:B-1----:R-:W-:-:S03]  /*3fb0*/  LOP3.LUT P1, RZ, R6, 0x1, RZ, 0xc0, !PT ;  /* 0x0000000106ff7812 */ /* 0x002fc6000782c0ff */
[----:B------:R-:W-:Y:S02]  /*3fc0*/  USHF.L.U32 UR9, UR4, 0x5, URZ ;  /* 0x0000000504097899 */ /* 0x000fe400080006ff */
[----:B------:R-:W-:Y:S02]  /*3fd0*/  ULOP3.LUT UR4, UR4, 0xffe, URZ, 0xc0, !UPT ;  /* 0x00000ffe04047892 */ /* 0x000fe4000f8ec0ff */
[----:B------:R-:W-:Y:S02]  /*3fe0*/  ULOP3.LUT UR9, UR9, 0xffffffc0, URZ, 0xc0, !UPT ;  /* 0xffffffc009097892 */ /* 0x000fe4000f8ec0ff */
[----:B------:R-:W-:Y:S02]  /*3ff0*/  UIADD3 UR4, UPT, UPT, -UR4, UR16, URZ ;  /* 0x0000001004047290 */ /* 0x000fe4000fffe1ff */
[----:B------:R-:W-:Y:S01]  /*4000*/  UIADD3 UR9, UPT, UPT, UR19, UR9, URZ ;  /* 0x0000000913097290 */ /* 0x000fe2000fffe0ff */
[----:B------:R-:W1:Y:S03]  /*4010*/  SYNCS.PHASECHK.TRANS64.TRYWAIT P0, [UR8+0x210], R0 ;  /* 0x00021000ff0075a7 */ /* 0x000e660008001108 */
[----:B------:R-:W-:Y:S01]  /*4020*/  ULEA UR9, UR4, UR9, 0x14 ;  /* 0x0000000904097291 */ /* 0x000fe2000f8ea0ff */
[----:B-12-4-:R-:W-:Y:S11]  /*4030*/  @!P0 BRA `(.L_x_78) ;  /* 0x0000003c003c8947 */ /* 0x016ff60003800000 */
.L_x_182:
[----:B------:R-:W-:Y:S01]  /*4040*/  IADD3 R10, PT, PT, R10, 0x1, RZ ;  /* 0x000000010a0a7810 */ /* 0x000fe20007ffe0ff */
[----:B------:R-:W-:Y:S06]  /*4050*/  BRA.U !UP3, `(.L_x_79) ;  /* 0x000000010b987547 */ /* 0x000fec000b800000 */
[----:B------:R-:W-:Y:S01]  /*4060*/  UPLOP3.LUT UP4, UPT, UPT, UPT, UPT, 0x40, 0x4 ;  /* 0x000000000004789c */ /* 0x000fe20003f8e870 */
[----:B------:R-:W-:Y:S01]  /*4070*/  UMOV UR14, UR10 ;  /* 0x0000000a000e7c82 */ /* 0x000fe20008000000 */
[----:B------:R-:W-:Y:S01]  /*4080*/  UMOV UR13, UR5 ;  /* 0x00000005000d7c82 */ /* 0x000fe20008000000 */
[----:B------:R-:W-:-:S08]  /*4090*/  UMOV UR12, UR15 ;  /* 0x0000000f000c7c82 */ /* 0x000fd00008000000 */
.L_x_82:
[----:B------:R-:W-:Y:S02]  /*40a0*/  UIADD3 UR14, UPT, UPT, UR14, 0x1, URZ ;  /* 0x000000010e0e7890 */ /* 0x000fe4000fffe0ff */
[----:B--2---:R-:W-:Y:S02]  /*40b0*/  ULEA UR7, UR12, UR6, 0x3 ;  /* 0x000000060c077291 */ /* 0x004fe4000f8e18ff */
[----:B------:R-:W-:Y:S01]  /*40c0*/  UISETP.NE.AND UP0, UPT, UR14, URZ, UPT ;  /* 0x000000ff0e00728c */ /* 0x000fe2000bf05270 */
[----:B----4-:R-:W-:Y:S10]  /*40d0*/  @P2 BRA `(.L_x_80) ;  /* 0x00000000000c2947 */ /* 0x010ff40003800000 */
[----:B-1----:R-:W-:Y:S04]  /*40e0*/  SHF.L.U32 R3, R8, 0x1f, RZ ;  /* 0x0000001f08037819 */ /* 0x002fe800000006ff */
[----:B------:R-:W1:Y:S02]  /*40f0*/  SYNCS.PHASECHK.TRANS64.TRYWAIT P0, [UR7], R3 ;  /* 0x00000003ff0075a7 */ /* 0x000e640008001107 */
[----:B-1----:R-:W-:Y:S05]  /*4100*/  @!P0 BRA `(.L_x_81) ;  /* 0x0000003c00208947 */ /* 0x002fea0003800000 */
.L_x_80:
[----:B------:R-:W-:Y:S01]  /*4110*/  UISETP.NE.AND UP1, UPT, UR13, 0x1, UPT ;  /* 0x000000010d00788c */ /* 0x000fe2000bf25270 */
[----:B------:R-:W-:Y:S01]  /*4120*/  PLOP3.LUT P2, PT, PT, PT, PT, 0x80, 0x8 ;  /* 0x000000000008781c */ /* 0x000fe20003f4f070 */
[----:B------:R-:W-:Y:S02]  /*4130*/  UIADD3 UR15, UPT, UPT, UR12, 0x1, URZ ;  /* 0x000000010c0f7890 */ /* 0x000fe4000fffe0ff */
[----:B------:R-:W-:Y:S02]  /*4140*/  ULEA UR24, UR12, UR18, 0x8 ;  /* 0x000000120c187291 */ /* 0x000fe4000f8e40ff */
[----:B------:R-:W-:Y:S01]  /*4150*/  UISETP.NE.AND UP2, UPT, UR15, 0x1b, UPT ;  /* 0x0000001b0f00788c */ /* 0x000fe2000bf45270 */
[----:B------:R-:W-:Y:S01]  /*4160*/  PLOP3.LUT P0, PT, PT, PT, UP1, 0x80, 0x8 ;  /* 0x000000000008781c */ /* 0x000fe20003f0f018 */
[----:B------:R-:W-:Y:S02]  /*4170*/  ULEA UR26, UR12, UR17, 0x8 ;  /* 0x000000110c1a7291 */ /* 0x000fe4000f8e40ff */
[----:B------:R-:W-:Y:S02]  /*4180*/  USEL UR11, URZ, 0x1, UP2 ;  /* 0x00000001ff0b7887 */ /* 0x000fe40009000000 */
[----:B------:R-:W-:Y:S02]  /*4190*/  USEL UR15, UR15, URZ, UP2 ;  /* 0x000000ff0f0f7287 */ /* 0x000fe40009000000 */
[----:B------:R-:W-:Y:S02]  /*41a0*/  UIADD3 UR30, UPT, UPT, UR24, 0x80, URZ ;  /* 0x00000080181e7890 */ /* 0x000fe4000fffe0ff */
[----:B------:R-:W-:Y:S01]  /*41b0*/  @UP1 ULEA UR4, UR15, UR6, 0x3 ;  /* 0x000000060f041291 */ /* 0x000fe2000f8e18ff */
[----:B------:R-:W-:Y:S01]  /*41c0*/  LOP3.LUT R8, R8, UR11, RZ, 0x3c, !PT ;  /* 0x0000000b08087c12 */ /* 0x000fe2000f8e3cff */
[----:B------:R-:W-:Y:S02]  /*41d0*/  UIADD3 UR28, UPT, UPT, UR26, 0x80, URZ ;  /* 0x000000801a1c7890 */ /* 0x000fe4000fffe0ff */
[----:B------:R-:W-:Y:S01]  /*41e0*/  UIADD3 UR7, UPT, UPT, UR7, 0xd8, URZ ;  /* 0x000000d807077890 */ /* 0x000fe2000fffe0ff */
[----:B-1----:R-:W-:Y:S01]  /*41f0*/  @P0 SHF.L.U32 R0, R8, 0x1f, RZ ;  /* 0x0000001f08000819 */ /* 0x002fe200000006ff */
[----:B------:R-:W-:Y:S01]  /*4200*/  UMOV UR25, 0x80004020 ;  /* 0x8000402000197882 */ /* 0x000fe20000000000 */
[----:B------:R-:W-:Y:S01]  /*4210*/  UMOV UR27, 0x80004020 ;  /* 0x80004020001b7882 */ /* 0x000fe20000000000 */
[----:B------:R-:W-:Y:S01]  /*4220*/  UMOV UR31, 0x80004020 ;  /* 0x80004020001f7882 */ /* 0x000fe20000000000 */
[----:B------:R2:W4:Y:S01]  /*4230*/  @P0 SYNCS.PHASECHK.TRANS64.TRYWAIT P2, [UR4], R0 ;  /* 0x00000000ff0005a7 */ /* 0x0005220008041104 */
[----:B------:R-:W-:Y:S01]  /*4240*/  UIADD3 UR13, UPT, UPT, UR13, -0x1, URZ ;  /* 0xffffffff0d0d7890 */ /* 0x000fe2000fffe0ff */
[----:B------:R2:W-:Y:S01]  /*4250*/  UTCQMMA gdesc[UR24], gdesc[UR26], tmem[UR9], tmem[UR22], idesc[UR23], UP4 ;  /* 0x00ff161a180075ea */ /* 0x0005e2000a000309 */
[----:B------:R-:W-:Y:S01]  /*4260*/  UPLOP3.LUT UP4, UPT, UPT, UPT, UPT, 0x80, 0x8 ;  /* 0x000000000008789c */ /* 0x000fe20003f8f070 */
[----:B------:R-:W-:Y:S01]  /*4270*/  UMOV UR29, 0x80004020 ;  /* 0x80004020001d7882 */ /* 0x000fe20000000000 */
[----:B------:R-:W-:Y:S01]  /*4280*/  UMOV UR12, UR15 ;  /* 0x0000000f000c7c82 */ /* 0x000fe20008000000 */
[----:B------:R2:W-:Y:S01]  /*4290*/  UTCQMMA gdesc[UR30], gdesc[UR28], tmem[UR9], tmem[UR20], idesc[UR21], UPT ;  /* 0x00ff141c1e0075ea */ /* 0x0005e2000b800309 */
[----:B------:R2:W-:Y:S01]  /*42a0*/  UTCBAR [UR7], URZ ;  /* 0x000000ff070073e9 */ /* 0x0005e200080000ff */
[----:B------:R-:W-:Y:S06]  /*42b0*/  BRA.U UP0, `(.L_x_82) ;  /* 0xfffffffd00787547 */ /* 0x000fec000b83ffff */
.L_x_79:
[----:B------:R-:W-:Y:S01]  /*42c0*/  UIADD3 UR16, UPT, UPT, UR16, 0x1, URZ ;  /* 0x0000000110107890 */ /* 0x000fe2000fffe0ff */
[C---:B------:R-:W-:Y:S01]  /*42d0*/  ISETP.NE.AND P0, PT, R10.reuse, 0x2, PT ;  /* 0x000000020a00780c */ /* 0x040fe20003f05270 */
[----:B------:R-:W-:Y:S02]  /*42e0*/  UIADD3 UR8, UPT, UPT, UR8, 0x1f0, URZ ;  /* 0x000001f008087890 */ /* 0x000fe4000fffe0ff */
[----:B------:R-:W-:Y:S01]  /*42f0*/  UISETP.NE.AND UP0, UPT, UR16, 0x4, UPT ;  /* 0x000000041000788c */ /* 0x000fe2000bf05270 */
[----:B-12---:R-:W-:Y:S02]  /*4300*/  SEL R0, RZ, 0x1, P0 ;  /* 0x00000001ff007807 */ /* 0x006fe40000000000 */
[----:B------:R-:W-:Y:S01]  /*4310*/  SEL R10, R10, RZ, P0 ;  /* 0x000000ff0a0a7207 */ /* 0x000fe20000000000 */
[----:B------:R-:W-:Y:S01]  /*4320*/  USEL UR4, URZ, 0x1, UP0 ;  /* 0x00000001ff047887 */ /* 0x000fe20008000000 */
[----:B------:R-:W-:Y:S01]  /*4330*/  LOP3.LUT R9, R9, R0, RZ, 0x3c, !PT ;  /* 0x0000000009097212 */ /* 0x000fe200078e3cff */
[----:B------:R-:W-:Y:S01]  /*4340*/  USEL UR16, UR16, URZ, UP0 ;  /* 0x000000ff10107287 */ /* 0x000fe20008000000 */
[----:B------:R1:W-:Y:S03]  /*4350*/  UTCBAR [UR8], URZ ;  /* 0x000000ff080073e9 */ /* 0x0003e600080000ff */
[----:B------:R-:W-:Y:S01]  /*4360*/  LOP3.LUT R11, R11, UR4, RZ, 0x3c, !PT ;  /* 0x000000040b0b7c12 */ /* 0x000fe2000f8e3cff */
[----:B------:R-:W-:Y:S07]  /*4370*/  @P1 BRA `(.L_x_83) ;  /* 0xfffffff800b01947 */ /* 0x000fee000383ffff */
[----:B------:R-:W2:Y:S01]  /*4380*/  S2UR UR4, SR_CgaCtaId ;  /* 0x00000000000479c3 */ /* 0x000ea20000008800 */
[----:B------:R-:W-:Y:S01]  /*4390*/  ELECT P0, URZ, PT ;  /* 0x0000000000ff782f */ /* 0x000fe20003800000 */
[----:B------:R-:W-:Y:S01]  /*43a0*/  IMAD.MOV.U32 R0, RZ, RZ, 0x1 ;  /* 0x00000001ff007424 */ /* 0x000fe200078e00ff */
[----:B------:R-:W-:Y:S01]  /*43b0*/  UIADD3 UR6, UPT, UPT, UR6, 0x210, URZ ;  /* 0x0000021006067890 */ /* 0x000fe2000fffe0ff */
[----:B------:R-:W-:Y:S01]  /*43c0*/  SHF.L.U32 R3, R11, 0x1f, RZ ;  /* 0x0000001f0b037819 */ /* 0x000fe200000006ff */
[----:B------:R-:W-:-:S03]  /*43d0*/  UMOV UR5, 0x40 ;  /* 0x0000004000057882 */ /* 0x000fc60000000000 */
[----:B------:R-:W-:Y:S01]  /*43e0*/  UVIRTCOUNT.DEALLOC.SMPOOL 0x80 ;  /* 0x000000800000784c */ /* 0x000fe20000000000 */
[----:B--2---:R-:W-:Y:S02]  /*43f0*/  ULEA UR4, UR4, UR5, 0x18 ;  /* 0x0000000504047291 */ /* 0x004fe4000f8ec0ff */
[----:B------:R-:W-:-:S07]  /*4400*/  ULEA UR5, UR16, UR6, 0x3 ;  /* 0x0000000610057291 */ /* 0x000fce000f8e18ff */
[----:B------:R2:W-:Y:S02]  /*4410*/  @P0 STS.U8 [UR4+0x1c], R0 ;  /* 0x00001c00ff000988 */ /* 0x0005e40008000004 */
[----:B------:R-:W3:Y:S02]  /*4420*/  SYNCS.PHASECHK.TRANS64.TRYWAIT P0, [UR5], R3 ;  /* 0x00000003ff0075a7 */ /* 0x000ee40008001105 */
[----:B--23--:R-:W-:Y:S05]  /*4430*/  @!P0 BRA `(.L_x_84) ;  /* 0x00000038006c8947 */ /* 0x00cfea0003800000 */
.L_x_185:
[----:B------:R-:W-:-:S04]  /*4440*/  UIADD3 UR7, UPT, UPT, UR16, 0x1, URZ ;  /* 0x0000000110077890 */ /* 0x000fc8000fffe0ff */
[----:B------:R-:W-:-:S04]  /*4450*/  UISETP.NE.AND UP0, UPT, UR7, 0x4, UPT ;  /* 0x000000040700788c */ /* 0x000fc8000bf05270 */
[----:B-1----:R-:W-:Y:S02]  /*4460*/  USEL UR8, URZ, 0x1, UP0 ;  /* 0x00000001ff087887 */ /* 0x002fe40008000000 */
[----:B------:R-:W-:-:S04]  /*4470*/  USEL UR7, UR7, URZ, UP0 ;  /* 0x000000ff07077287 */ /* 0x000fc80008000000 */
[----:B------:R-:W-:Y:S01]  /*4480*/  ULEA UR5, UR7, UR6, 0x3 ;  /* 0x0000000607057291 */ /* 0x000fe2000f8e18ff */
[----:B------:R-:W-:-:S04]  /*4490*/  LOP3.LUT R2, R11, UR8, RZ, 0x3c, !PT ;  /* 0x000000080b027c12 */ /* 0x000fc8000f8e3cff */
[----:B--2---:R-:W-:-:S04]  /*44a0*/  SHF.L.U32 R3, R2, 0x1f, RZ ;  /* 0x0000001f02037819 */ /* 0x004fc800000006ff */
[----:B------:R-:W1:Y:S02]  /*44b0*/  SYNCS.PHASECHK.TRANS64.TRYWAIT P0, [UR5], R3 ;  /* 0x00000003ff0075a7 */ /* 0x000e640008001105 */
[----:B-1----:R-:W-:Y:S05]  /*44c0*/  @!P0 BRA `(.L_x_85) ;  /* 0x0000003800608947 */ /* 0x002fea0003800000 */
.L_x_187:
        /* <DEDUP_REMOVED lines=9> */
.L_x_189:
[----:B------:R-:W-:-:S04]  /*4560*/  UIADD3 UR7, UPT, UPT, UR7, 0x1, URZ ;  /* 0x0000000107077890 */ /* 0x000fc8000fffe0ff */
[----:B------:R-:W-:-:S04]  /*4570*/  UISETP.NE.AND UP0, UPT, UR7, 0x4, UPT ;  /* 0x000000040700788c */ /* 0x000fc8000bf05270 */
[----:B------:R-:W-:Y:S02]  /*4580*/  USEL UR5, URZ, 0x1, UP0 ;  /* 0x00000001ff057887 */ /* 0x000fe40008000000 */
[----:B------:R-:W-:-:S04]  /*4590*/  USEL UR7, UR7, URZ, UP0 ;  /* 0x000000ff07077287 */ /* 0x000fc80008000000 */
[----:B------:R-:W-:Y:S01]  /*45a0*/  ULEA UR7, UR7, UR6, 0x3 ;  /* 0x0000000607077291 */ /* 0x000fe2000f8e18ff */
[----:B-1----:R-:W-:-:S04]  /*45b0*/  LOP3.LUT R3, R2, UR5, RZ, 0x3c, !PT ;  /* 0x0000000502037c12 */ /* 0x002fc8000f8e3cff */
[----:B------:R-:W-:-:S04]  /*45c0*/  SHF.L.U32 R3, R3, 0x1f, RZ ;  /* 0x0000001f03037819 */ /* 0x000fc800000006ff */
[----:B------:R-:W1:Y:S02]  /*45d0*/  SYNCS.PHASECHK.TRANS64.TRYWAIT P0, [UR7], R3 ;  /* 0x00000003ff0075a7 */ /* 0x000e640008001107 */
[----:B-1----:R-:W-:Y:S05]  /*45e0*/  @!P0 BRA `(.L_x_87) ;  /* 0x0000003800488947 */ /* 0x002fea0003800000 */
.L_x_191:
[----:B------:R-:W-:Y:S01]  /*45f0*/  NOP ;  /* 0x0000000000007918 */ /* 0x000fe20000000000 */
[----:B-1----:R-:W1:Y:S01]  /*4600*/  LDS R0, [UR4+0x14] ;  /* 0x00001404ff007984 */ /* 0x002e620008000800 */
[----:B------:R-:W-:Y:S01]  /*4610*/  ULOP3.LUT UR6, UR19, 0xffff, URZ, 0xc0, !UPT ;  /* 0x0000ffff13067892 */ /* 0x000fe2000f8ec0ff */
[----:B------:R-:W-:Y:S01]  /*4620*/  UMOV UR8, 0xffff ;  /* 0x0000ffff00087882 */ /* 0x000fe20000000000 */
[----:B------:R-:W-:Y:S02]  /*4630*/  UMOV UR5, 0x1 ;  /* 0x0000000100057882 */ /* 0x000fe40000000000 */
[----:B------:R-:W-:-:S04]  /*4640*/  USHF.R.U32.HI UR6, URZ, 0x5, UR6 ;  /* 0x00000005ff067899 */ /* 0x000fc80008011606 */
[----:B------:R-:W-:Y:S02]  /*4650*/  USHF.L.U32 UR8, UR8, UR6, URZ ;  /* 0x0000000608087299 */ /* 0x000fe400080006ff */
[----:B------:R-:W-:-:S04]  /*4660*/  USHF.L.U32 UR5, UR5, UR6, URZ ;  /* 0x0000000605057299 */ /* 0x000fc800080006ff */
[----:B-1----:R-:W-:-:S04]  /*4670*/  LOP3.LUT R0, R0, UR8, RZ, 0xc0, !PT ;  /* 0x0000000800007c12 */ /* 0x002fc8000f8ec0ff */
[----:B------:R-:W-:-:S13]  /*4680*/  ISETP.NE.AND P0, PT, R0, UR8, PT ;  /* 0x0000000800007c0c */ /* 0x000fda000bf05270 */
[----:B------:R-:W-:Y:S05]  /*4690*/  @P0 BRA `(.L_x_88) ;  /* 0x0000000000580947 */ /* 0x000fea0003800000 */
[----:B------:R-:W1:Y:S02]  /*46a0*/  LDS R0, [UR4+0x18] ;  /* 0x00001804ff007984 */ /* 0x000e640008000800 */
[----:B-1----:R-:W-:-:S04]  /*46b0*/  LOP3.LUT R0, R0, UR5, RZ, 0xc0, !PT ;  /* 0x0000000500007c12 */ /* 0x002fc8000f8ec0ff */
[----:B------:R-:W-:-:S13]  /*46c0*/  ISETP.NE.AND P0, PT, R0, UR5, PT ;  /* 0x0000000500007c0c */ /* 0x000fda000bf05270 */
[----:B------:R-:W-:Y:S05]  /*46d0*/  @P0 BRA `(.L_x_89) ;  /* 0x00000000003c0947 */ /* 0x000fea0003800000 */
[----:B------:R-:W1:Y:S01]  /*46e0*/  S2R R2, SR_LANEID ;  /* 0x0000000000027919 */ /* 0x000e620000000000 */
[----:B------:R-:W-:Y:S01]  /*46f0*/  ULOP3.LUT UR8, URZ, UR8, URZ, 0x33, !UPT ;  /* 0x00000008ff087292 */ /* 0x000fe2000f8e33ff */
[----:B------:R-:W-:Y:S01]  /*4700*/  LOP3.LUT R4, RZ, UR5, RZ, 0x33, !PT ;  /* 0x00000005ff047c12 */ /* 0x000fe2000f8e33ff */
[----:B------:R-:W-:Y:S02]  /*4710*/  VOTEU.ANY UR7, UPT, PT ;  /* 0x0000000000077886 */ /* 0x000fe400038e0100 */
[----:B------:R-:W-:Y:S01]  /*4720*/  UFLO.U32 UR7, UR7 ;  /* 0x00000007000772bd */ /* 0x000fe200080e0000 */
[----:B------:R-:W2:Y:S01]  /*4730*/  REDUX UR5, R4 ;  /* 0x00000000040573c4 */ /* 0x000ea20000000000 */
[----:B------:R-:W-:-:S06]  /*4740*/  IMAD.U32 R0, RZ, RZ, UR8 ;  /* 0x00000008ff007e24 */ /* 0x000fcc000f8e00ff */
[----:B------:R3:W-:Y:S01]  /*4750*/  UTCATOMSWS.AND URZ, UR8 ;  /* 0x0000000800ff79e3 */ /* 0x0007e20008000000 */
[----:B------:R-:W4:Y:S01]  /*4760*/  REDUX UR6, R0 ;  /* 0x00000000000673c4 */ /* 0x000f220000000000 */
[----:B-1----:R-:W-:Y:S01]  /*4770*/  ISETP.EQ.U32.AND P0, PT, R2, UR7, PT ;  /* 0x0000000702007c0c */ /* 0x002fe2000bf02070 */
[----:B--2---:R-:W-:Y:S01]  /*4780*/  IMAD.U32 R2, RZ, RZ, UR5 ;  /* 0x00000005ff027e24 */ /* 0x004fe2000f8e00ff */
[----:B----4-:R-:W-:-:S11]  /*4790*/  MOV R3, UR6 ;  /* 0x0000000600037c02 */ /* 0x010fd60008000f00 */
[----:B------:R3:W-:Y:S04]  /*47a0*/  @P0 ATOMS.AND RZ, [UR4+0x14], R3 ;  /* 0x00001403ffff098c */ /* 0x0007e8000a800004 */
[----:B------:R3:W-:Y:S01]  /*47b0*/  @P0 ATOMS.AND RZ, [UR4+0x18], R2 ;  /* 0x00001802ffff098c */ /* 0x0007e2000a800004 */
[----:B------:R-:W-:Y:S05]  /*47c0*/  BRA `(.L_x_90) ;  /* 0x0000000000147947 */ /* 0x000fea0003800000 */
.L_x_89:
[----:B------:R-:W-:Y:S02]  /*47d0*/  MOV R2, 0x47f0 ;  /* 0x000047f000027802 */ /* 0x000fe40000000f00 */
[----:B----45:R-:W-:Y:S05]  /*47e0*/  CALL.REL.NOINC `($__internal_0_$__cuda_sm10x_tcgen05_guardrail_trap_col_being_dealloced_not_returned_by_alloc) ;  /* 0x0000003800647944 */ /* 0x030fea0003c00000 */
[----:B------:R-:W-:Y:S05]  /*47f0*/  BRA `(.L_x_90) ;  /* 0x0000000000087947 */ /* 0x000fea0003800000 */
.L_x_88:
[----:B------:R-:W-:Y:S02]  /*4800*/  MOV R2, 0x4820 ;  /* 0x0000482000027802 */ /* 0x000fe40000000f00 */
[----:B----45:R-:W-:Y:S05]  /*4810*/  CALL.REL.NOINC `($__internal_2_$__cuda_sm10x_tcgen05_guardrail_trap_unallocated_columns_being_dealloced) ;  /* 0x0000003800707944 */ /* 0x030fea0003c00000 */
.L_x_90:
[----:B------:R-:W-:Y:S01]  /*4820*/  NOP ;  /* 0x0000000000007918 */ /* 0x000fe20000000000 */
[----:B---3--:R-:W-:Y:S05]  /*4830*/  EXIT ;  /* 0x000000000000794d */ /* 0x008fea0003800000 */
.L_x_72:
[----:B------:R-:W-:-:S09]  /*4840*/  UISETP.NE.OR UP2, UPT, UR8, 0x3, !UP2 ;  /* 0x000000030800788c */ /* 0x000fd2000d745670 */
[----:B------:R-:W-:Y:S05]  /*4850*/  BRA.U UP2, `(.L_x_91) ;  /* 0x0000000902c87547 */ /* 0x000fea000b800000 */
[----:B------:R-:W1:Y:S01]  /*4860*/  LDCU.64 UR6, c[0x0][0x888] ;  /* 0x00011100ff0677ac */ /* 0x000e620008000a00 */
[----:B------:R-:W2:Y:S01]  /*4870*/  LDC R0, c[0x0][0xb30] ;  /* 0x0002cc00ff007b82 */ /* 0x000ea20000000800 */
[----:B------:R-:W-:Y:S01]  /*4880*/  IMAD.MOV.U32 R30, RZ, RZ, 0x1 ;  /* 0x00000001ff1e7424 */ /* 0x000fe200078e00ff */
[----:B------:R-:W-:Y:S01]  /*4890*/  CS2R R28, SRZ ;  /* 0x00000000001c7805 */ /* 0x000fe2000001ff00 */
[----:B------:R-:W4:Y:S01]  /*48a0*/  LDCU.64 UR4, c[0x0][0x890] ;  /* 0x00011200ff0477ac */ /* 0x000f220008000a00 */
[----:B------:R-:W-:Y:S01]  /*48b0*/  IMAD.MOV.U32 R25, RZ, RZ, 0x1000 ;  /* 0x00001000ff197424 */ /* 0x000fe200078e00ff */
[----:B------:R-:W-:-:S03]  /*48c0*/  UMOV UR8, 0x400 ;  /* 0x0000040000087882 */ /* 0x000fc60000000000 */
[----:B------:R-:W3:Y:S01]  /*48d0*/  LDC R19, c[0x0][0x370] ;  /* 0x0000dc00ff137b82 */ /* 0x000ee20000000800 */
[----:B------:R-:W-:-:S07]  /*48e0*/  UPLOP3.LUT UP1, UPT, UPT, UPT, UPT, 0x40, 0x4 ;  /* 0x000000000004789c */ /* 0x000fce0003f2e870 */
[----:B------:R-:W3:Y:S01]  /*48f0*/  LDC R2, c[0x0][0xb0c] ;  /* 0x0002c300ff027b82 */ /* 0x000ee20000000800 */
[----:B-1----:R-:W-:Y:S02]  /*4900*/  UISETP.NE.U32.AND UP2, UPT, UR6, URZ, UPT ;  /* 0x000000ff0600728c */ /* 0x002fe4000bf45070 */
[----:B------:R-:W-:Y:S02]  /*4910*/  ULEA UR6, UR37, UR8, 0x18 ;  /* 0x0000000825067291 */ /* 0x000fe4000f8ec0ff */
[----:B------:R-:W-:Y:S02]  /*4920*/  UISETP.NE.AND.EX UP2, UPT, UR7, URZ, UPT, UP2 ;  /* 0x000000ff0700728c */ /* 0x000fe4000bf45320 */
[----:B------:R-:W-:Y:S01]  /*4930*/  UIADD3 UR7, UPT, UPT, UR6, 0x1b0, URZ ;  /* 0x000001b006077890 */ /* 0x000fe2000fffe0ff */
[----:B------:R-:W1:Y:S01]  /*4940*/  LDC R18, c[0x0][0xb20] ;  /* 0x0002c800ff127b82 */ /* 0x000e620000000800 */
[----:B----4-:R-:W-:Y:S01]  /*4950*/  UISETP.NE.U32.AND UP3, UPT, UR4, URZ, UPT ;  /* 0x000000ff0400728c */ /* 0x010fe2000bf65070 */
[----:B--2---:R-:W-:Y:S01]  /*4960*/  ISETP.NE.AND P1, PT, R0, 0x1, PT ;  /* 0x000000010000780c */ /* 0x004fe20003f25270 */
[----:B------:R-:W-:-:S02]  /*4970*/  UPRMT UR37, UR37, 0x654, UR7 ;  /* 0x0000065425257896 */ /* 0x000fc40008000007 */
[----:B------:R-:W-:-:S03]  /*4980*/  UISETP.NE.AND.EX UP3, UPT, UR5, URZ, UPT, UP3 ;  /* 0x000000ff0500728c */ /* 0x000fc6000bf65330 */
[----:B------:R-:W2:Y:S08]  /*4990*/  LDC.64 R32, c[0x0][0x348] ;  /* 0x0000d200ff207b82 */ /* 0x000eb00000000a00 */
[----:B------:R-:W4:Y:S08]  /*49a0*/  LDC.64 R16, c[0x0][0xb10] ;  /* 0x0002c400ff107b82 */ /* 0x000f300000000a00 */
[----:B------:R-:W1:Y:S08]  /*49b0*/  LDC.64 R6, c[0x0][0xb18] ;  /* 0x0002c600ff067b82 */ /* 0x000e700000000a00 */
[----:B------:R-:W1:Y:S08]  /*49c0*/  LDC.64 R4, c[0x0][0xb28] ;  /* 0x0002ca00ff047b82 */ /* 0x000e700000000a00 */
[----:B---3--:R-:W1:Y:S02]  /*49d0*/  LDC R24, c[0x0][0x374] ;  /* 0x0000dd00ff187b82 */ /* 0x008e640000000800 */
.L_x_99:
[C---:B------:R-:W-:Y:S02]  /*49e0*/  LEA R0, R29.reuse, UR6, 0x3 ;  /* 0x000000061d007c11 */ /* 0x040fe4000f8e18ff */
[----:B------:R-:W-:Y:S02]  /*49f0*/  SHF.L.U32 R3, R28, 0x1f, RZ ;  /* 0x0000001f1c037819 */ /* 0x000fe400000006ff */
[----:B------:R-:W-:Y:S02]  /*4a00*/  LEA R20, R29, UR6, 0x4 ;  /* 0x000000061d147c11 */ /* 0x000fe4000f8e20ff */
[----:B---3--:R-:W3:Y:S02]  /*4a10*/  SYNCS.PHASECHK.TRANS64.TRYWAIT P0, [R0+URZ+0x1d0], R3 ;  /* 0x0001d003000075a7 */ /* 0x008ee400080011ff */
[----:B---3--:R-:W-:Y:S05]  /*4a20*/  @!P0 BRA `(.L_x_92) ;  /* 0x0000003400508947 */ /* 0x008fea0003800000 */
.L_x_192:
[----:B------:R-:W-:Y:S01]  /*4a30*/  ISETP.GE.AND P0, PT, R40, 0x1, PT ;  /* 0x000000012800780c */ /* 0x000fe20003f06270 */
[----:B------:R-:W1:Y:S01]  /*4a40*/  LDS.128 R20, [R20+0x260] ;  /* 0x0002600014147984 */ /* 0x000e620000000c00 */
[----:B------:R-:W-:Y:S01]  /*4a50*/  ISETP.NE.U32.AND P4, PT, RZ, UR4, PT ;  /* 0x00000004ff007c0c */ /* 0x000fe2000bf85070 */
[----:B---3--:R-:W-:Y:S01]  /*4a60*/  VIADD R0, R0, 0x1e0 ;  /* 0x000001e000007836 */ /* 0x008fe20000000000 */
[----:B------:R-:W-:Y:S02]  /*4a70*/  SHF.L.U32 R26, R30, 0x1f, RZ ;  /* 0x0000001f1e1a7819 */ /* 0x000fe400000006ff */
[----:B------:R-:W-:Y:S02]  /*4a80*/  ISETP.NE.AND.EX P4, PT, RZ, UR5, PT, P4 ;  /* 0x00000005ff007c0c */ /* 0x000fe4000bf85340 */
[----:B------:R-:W-:Y:S01]  /*4a90*/  PRMT R0, RZ, 0x654, R0 ;  /* 0x00000654ff007816 */ /* 0x000fe20000000000 */
[----:B------:R-:W-:Y:S01]  /*4aa0*/  @!PT LDS RZ, [RZ] ;  /* 0x00000000fffff984 */ /* 0x000fe20000000800 */
[----:B------:R-:W-:Y:S01]  /*4ab0*/  @!PT LDS RZ, [RZ] ;  /* 0x00000000fffff984 */ /* 0x000fe20000000800 */
[----:B------:R-:W-:Y:S01]  /*4ac0*/  @!PT LDS RZ, [RZ] ;  /* 0x00000000fffff984 */ /* 0x000fe20000000800 */
[----:B------:R-:W-:Y:S01]  /*4ad0*/  @!PT LDS RZ, [RZ] ;  /* 0x00000000fffff984 */ /* 0x000fe20000000800 */
[----:B------:R3:W-:Y:S06]  /*4ae0*/  MEMBAR.ALL.CTA ;  /* 0x0000000000007992 */ /* 0x0007ec0000008000 */
[----:B---3--:R-:W3:Y:S02]  /*4af0*/  FENCE.VIEW.ASYNC.S ;  /* 0x00000000000073c6 */ /* 0x008ee40000000000 */
[----:B---3--:R3:W-:Y:S01]  /*4b00*/  SYNCS.ARRIVE.TRANS64.RED.A1T0 RZ, [R0+URZ], RZ ;  /* 0x000000ff00ff79a7 */ /* 0x0087e200081004ff */
[----:B-1----:R-:W-:Y:S11]  /*4b10*/  LOP3.LUT P3, RZ, R22, 0x1, RZ, 0xc0, !PT ;  /* 0x0000000116ff7812 */ /* 0x002ff6000786c0ff */
[----:B------:R-:W-:Y:S02]  /*4b20*/  @!UPT UIADD3 URZ, UPT, UPT, URZ, URZ, URZ ;  /* 0x000000fffffff290 */ /* 0x000fe4000fffe0ff */
[----:B------:R-:W-:Y:S02]  /*4b30*/  @P3 MOV R13, R20 ;  /* 0x00000014000d3202 */ /* 0x000fe40000000f00 */
[----:B------:R-:W-:Y:S01]  /*4b40*/  @P3 LOP3.LUT R8, R21, 0xffff, RZ, 0xc0, !PT ;  /* 0x0000ffff15083812 */ /* 0x000fe200078ec0ff */
[----:B---3--:R-:W-:Y:S06]  /*4b50*/  @!P0 BRA `(.L_x_93) ;  /* 0x0000000000a48947 */ /* 0x008fec0003800000 */
[----:B------:R-:W-:Y:S01]  /*4b60*/  IMAD.HI.U32 R31, R24, R7, RZ ;  /* 0x00000007181f7227 */ /* 0x000fe200078e00ff */
[----:B------:R-:W-:Y:S02]  /*4b70*/  ISETP.NE.AND P0, PT, R6, 0x1, PT ;  /* 0x000000010600780c */ /* 0x000fe40003f05270 */
[----:B------:R-:W-:Y:S01]  /*4b80*/  ISETP.NE.AND P2, PT, R40, 0x1, PT ;  /* 0x000000012800780c */ /* 0x000fe20003f45270 */
[----:B----4-:R-:W-:Y:S01]  /*4b90*/  IMAD.HI.U32 R34, R19, R16, RZ ;  /* 0x0000001013227227 */ /* 0x010fe200078e00ff */
[----:B------:R-:W-:Y:S02]  /*4ba0*/  SHF.R.U32.HI R31, RZ, R18, R31 ;  /* 0x00000012ff1f7219 */ /* 0x000fe4000001161f */
[----:B------:R-:W-:Y:S01]  /*4bb0*/  ISETP.NE.AND P5, PT, R2, 0x1, PT ;  /* 0x000000010200780c */ /* 0x000fe20003fa5270 */
[----:B------:R-:W-:Y:S01]  /*4bc0*/  IMAD.HI.U32 R36, R13, R16, RZ ;  /* 0x000000100d247227 */ /* 0x000fe200078e00ff */
[----:B------:R-:W-:Y:S02]  /*4bd0*/  SHF.R.U32.HI R34, RZ, R17, R34 ;  /* 0x00000011ff227219 */ /* 0x000fe40000011622 */
[----:B------:R-:W-:Y:S01]  /*4be0*/  SEL R3, R24, R31, !P0 ;  /* 0x0000001f18037207 */ /* 0x000fe20004000000 */
[C---:B------:R-:W-:Y:S01]  /*4bf0*/  IMAD.HI.U32 R31, R8.reuse, R7, RZ ;  /* 0x00000007081f7227 */ /* 0x040fe200078e00ff */
[----:B------:R-:W-:Y:S02]  /*4c00*/  SEL R11, R19, R34, !P5 ;  /* 0x00000022130b7207 */ /* 0x000fe40006800000 */
[----:B------:R-:W-:Y:S01]  /*4c10*/  SHF.R.U32.HI R36, RZ, R17, R36 ;  /* 0x00000011ff247219 */ /* 0x000fe20000011624 */
[----:B------:R-:W-:Y:S01]  /*4c20*/  IMAD.HI.U32 R38, R3, R4, RZ ;  /* 0x0000000403267227 */ /* 0x000fe200078e00ff */
[----:B------:R-:W-:Y:S03]  /*4c30*/  SHF.R.U32.HI R31, RZ, R18, R31 ;  /* 0x00000012ff1f7219 */ /* 0x000fe6000001161f */
[----:B------:R-:W-:Y:S01]  /*4c40*/  IMAD.HI.U32 R34, R11, R4, RZ ;  /* 0x000000040b227227 */ /* 0x000fe200078e00ff */
[----:B------:R-:W-:Y:S02]  /*4c50*/  @P2 SHF.R.U32.HI R3, RZ, R5, R38 ;  /* 0x00000005ff032219 */ /* 0x000fe40000011626 */
[----:B------:R-:W-:Y:S02]  /*4c60*/  SEL R9, R8, R31, !P0 ;  /* 0x0000001f08097207 */ /* 0x000fe40004000000 */
[----:B------:R-:W-:Y:S01]  /*4c70*/  @P2 SHF.R.U32.HI R11, RZ, R5, R34 ;  /* 0x00000005ff0b2219 */ /* 0x000fe20000011622 */
[C---:B------:R-:W-:Y:S01]  /*4c80*/  IMAD R10, R40.reuse, R3, RZ ;  /* 0x00000003280a7224 */ /* 0x040fe200078e02ff */
[----:B------:R-:W-:Y:S01]  /*4c90*/  SEL R3, R13, R36, !P5 ;  /* 0x000000240d037207 */ /* 0x000fe20006800000 */
[C---:B------:R-:W-:Y:S03]  /*4ca0*/  IMAD.HI.U32 R14, R9.reuse, R4, RZ ;  /* 0x00000004090e7227 */ /* 0x040fe600078e00ff */
[----:B------:R-:W-:Y:S01]  /*4cb0*/  ISETP.GE.AND P0, PT, R9, R10, PT ;  /* 0x0000000a0900720c */ /* 0x000fe20003f06270 */
[C---:B------:R-:W-:Y:S01]  /*4cc0*/  IMAD R12, R40.reuse, R11, RZ ;  /* 0x0000000b280c7224 */ /* 0x040fe200078e02ff */
[-C--:B------:R-:W-:Y:S04]  /*4cd0*/  SHF.R.U32.HI R14, RZ, R5.reuse, R14 ;  /* 0x00000005ff0e7219 */ /* 0x080fe8000001160e */
[----:B------:R-:W-:Y:S02]  /*4ce0*/  ISETP.GE.OR P0, PT, R3, R12, P0 ;  /* 0x0000000c0300720c */ /* 0x000fe40000706670 */
[----:B------:R-:W-:Y:S05]  /*4cf0*/  SEL R15, R9, R14, !P2 ;  /* 0x0000000e090f7207 */ /* 0x000fea0005000000 */
[----:B------:R-:W-:Y:S04]  /*4d00*/  IMAD.MOV R14, RZ, RZ, -R15 ;  /* 0x000000ffff0e7224 */ /* 0x000fe800078e0a0f */
[----:B------:R-:W-:Y:S02]  /*4d10*/  IMAD R14, R40, R14, R9 ;  /* 0x0000000e280e7224 */ /* 0x000fe400078e0209 */
[C---:B------:R-:W-:Y:S05]  /*4d20*/  @!P0 IMAD.HI.U32 R10, R3.reuse, R4, RZ ;  /* 0x00000004030a8227 */ /* 0x040fea00078e00ff */
[----:B------:R-:W-:Y:S04]  /*4d30*/  @!P0 SHF.R.U32.HI R10, RZ, R5, R10 ;  /* 0x00000005ff0a8219 */ /* 0x000fe8000001160a */
[----:B------:R-:W-:Y:S01]  /*4d40*/  @!P0 SEL R0, R3, R10, !P2 ;  /* 0x0000000a03008207 */ /* 0x000fe20005000000 */
[----:B------:R-:W-:Y:S03]  /*4d50*/  IMAD.MOV R10, RZ, RZ, -R3 ;  /* 0x000000ffff0a7224 */ /* 0x000fe600078e0a03 */
[----:B------:R-:W-:Y:S01]  /*4d60*/  @!P0 IADD3 R15, PT, PT, R15, -R0, RZ ;  /* 0x800000000f0f8210 */ /* 0x000fe20007ffe0ff */
[----:B------:R-:W-:Y:S01]  /*4d70*/  @!P0 IMAD R0, R11, R14, R0 ;  /* 0x0000000e0b008224 */ /* 0x000fe200078e0200 */
[----:B------:R-:W-:Y:S01]  /*4d80*/  IADD3 R11, PT, PT, -R9, RZ, RZ ;  /* 0x000000ff090b7210 */ /* 0x000fe20007ffe1ff */
[----:B------:R-:W-:Y:S02]  /*4d90*/  IMAD R13, R2, R10, R13 ;  /* 0x0000000a020d7224 */ /* 0x000fe400078e020d */
[----:B------:R-:W-:Y:S02]  /*4da0*/  @!P0 IMAD R9, R15, R40, R3 ;  /* 0x000000280f098224 */ /* 0x000fe400078e0203 */
[----:B------:R-:W-:Y:S02]  /*4db0*/  @!P0 IMAD.MOV.U32 R3, RZ, RZ, R0 ;  /* 0x000000ffff038224 */ /* 0x000fe400078e0000 */
[----:B------:R-:W-:Y:S02]  /*4dc0*/  IMAD R8, R6, R11, R8 ;  /* 0x0000000b06087224 */ /* 0x000fe400078e0208 */
[----:B------:R-:W-:Y:S02]  /*4dd0*/  IMAD R13, R3, R2, R13 ;  /* 0x00000002030d7224 */ /* 0x000fe400078e020d */
[----:B------:R-:W-:Y:S02]  /*4de0*/  IMAD R8, R9, R6, R8 ;  /* 0x0000000609087224 */ /* 0x000fe400078e0208 */
.L_x_93:
[----:B------:R-:W-:Y:S05]  /*4df0*/  BRA.U UP1, `(.L_x_94) ;  /* 0x0000000101107547 */ /* 0x000fea000b800000 */
[----:B------:R-:W-:Y:S04]  /*4e00*/  MOV R0, UR13 ;  /* 0x0000000d00007c02 */ /* 0x000fe80008000f00 */
[----:B------:R-:W-:Y:S04]  /*4e10*/  SHF.L.U32 R3, R0, 0x1f, RZ ;  /* 0x0000001f00037819 */ /* 0x000fe800000006ff */
[----:B------:R-:W1:Y:S02]  /*4e20*/  SYNCS.PHASECHK.TRANS64.TRYWAIT P0, [UR6+0x1c8], R3 ;  /* 0x0001c803ff0075a7 */ /* 0x000e640008001106 */
[----:B-1----:R-:W-:Y:S05]  /*4e30*/  @!P0 BRA `(.L_x_95) ;  /* 0x0000003000608947 */ /* 0x002fea0003800000 */
.L_x_94:
[----:B------:R-:W-:Y:S05]  /*4e40*/  BRA.U !UP3, `(.L_x_96) ;  /* 0x000000010b347547 */ /* 0x000fea000b800000 */
[----:B------:R-:W-:Y:S01]  /*4e50*/  UPLOP3.LUT UP0, UPT, UPT, UPT, UP2, 0x80, 0x8 ;  /* 0x000000000008789c */ /* 0x000fe20003f0f020 */
[----:B-1----:R-:W-:Y:S02]  /*4e60*/  HFMA2 R0, -RZ, RZ, 0, 5.9604644775390625e-08 ;  /* 0x00000001ff007431 */ /* 0x002fe400000001ff */
[----:B------:R-:W-:Y:S03]  /*4e70*/  IMAD.MOV.U32 R96, RZ, RZ, 0x1 ;  /* 0x00000001ff607424 */ /* 0x000fe600078e00ff */
[----:B------:R-:W-:Y:S05]  /*4e80*/  PLOP3.LUT P0, PT, PT, PT, UP0, 0x80, 0x8 ;  /* 0x000000000008781c */ /* 0x000fea0003f0f008 */
[----:B------:R-:W1:Y:S01]  /*4e90*/  @UP0 LDCU.64 UR8, c[0x0][0x888] ;  /* 0x00011100ff0807ac */ /* 0x000e620008000a00 */
[----:B------:R-:W-:Y:S07]  /*4ea0*/  @UP0 UIMAD UR7, UR36, UR4, URZ ;  /* 0x00000004240702a4 */ /* 0x000fee000f8e02ff */
[----:B------:R-:W-:Y:S01]  /*4eb0*/  @!P0 PRMT R96, R0, 0x7610, R96 ;  /* 0x0000761000608816 */ /* 0x000fe20000000060 */
[----:B-1----:R-:W-:Y:S03]  /*4ec0*/  @UP0 UIMAD.WIDE UR8, UR7, 0x4, UR8 ;  /* 0x00000004070808a5 */ /* 0x002fe6000f8e0208 */
[----:B------:R-:W1:Y:S03]  /*4ed0*/  @!UP0 LDCU UR7, c[0x0][0x880] ;  /* 0x00011000ff0787ac */ /* 0x000e660008000800 */
[----:B------:R-:W-:Y:S01]  /*4ee0*/  IMAD.U32 R10, RZ, RZ, UR8 ;  /* 0x00000008ff0a7e24 */ /* 0x000fe2000f8e00ff */
[----:B------:R-:W-:Y:S05]  /*4ef0*/  MOV R11, UR9 ;  /* 0x00000009000b7c02 */ /* 0x000fea0008000f00 */
[----:B-----5:R3:W5:Y:S02]  /*4f00*/  @P0 LDG.E R49, desc[UR40][R10.64] ;  /* 0x000000280a310981 */ /* 0x020764000c1e1900 */
[----:B-1-3--:R-:W-:Y:S07]  /*4f10*/  @!P0 IMAD.U32 R49, RZ, RZ, UR7 ;  /* 0x00000007ff318e24 */ /* 0x00afee000f8e00ff */
.L_x_96:
[----:B-----5:R-:W-:Y:S01]  /*4f20*/  @!P4 FSETP.EQ.AND P5, PT, R49, RZ, PT ;  /* 0x000000ff3100c20b */ /* 0x020fe20003fa2000 */
[----:B------:R-:W-:Y:S01]  /*4f30*/  @!UPT UIADD3 URZ, UPT, UPT, URZ, URZ, URZ ;  /* 0x000000fffffff290 */ /* 0x000fe2000fffe0ff */
[----:B------:R-:W-:Y:S11]  /*4f40*/  @!P4 BRA `(.L_x_97) ;  /* 0x000000000014c947 */ /* 0x000ff60003800000 */
[----:B------:R-:W-:Y:S02]  /*4f50*/  LOP3.LUT P0, RZ, R96, 0xff, RZ, 0xc0, !PT ;  /* 0x000000ff60ff7812 */ /* 0x000fe4000780c0ff */
[----:B------:R-:W-:Y:S04]  /*4f60*/  PLOP3.LUT P5, PT, PT, PT, UP0, 0x80, 0x8 ;  /* 0x000000000008781c */ /* 0x000fe80003faf008 */
[----:B------:R-:W-:Y:S07]  /*4f70*/  PLOP3.LUT P5, PT, P5, PT, PT, 0x8, 0x80 ;  /* 0x000000000080781c */ /* 0x000fee0002fae170 */
[----:B------:R-:W-:Y:S11]  /*4f80*/  @P0 FSETP.EQ.AND P5, PT, R49, RZ, PT ;  /* 0x000000ff3100020b */ /* 0x000ff60003fa2000 */
[----:B------:R-:W-:Y:S02]  /*4f90*/  @!UPT UIADD3 URZ, UPT, UPT, URZ, URZ, URZ ;  /* 0x000000fffffff290 */ /* 0x000fe4000fffe0ff */
.L_x_97:
[----:B------:R-:W3:Y:S01]  /*4fa0*/  SYNCS.PHASECHK.TRANS64.TRYWAIT P4, [UR6+0x1b8], R26 ;  /* 0x0001b81aff0075a7 */ /* 0x000ee20008081106 */
[----:B------:R-:W-:Y:S01]  /*4fb0*/  @P3 SHF.R.U32.HI R27, RZ, 0x10, R21 ;  /* 0x00000010ff1b3819 */ /* 0x000fe20000011615 */
[----:B------:R-:W-:Y:S01]  /*4fc0*/  VIADD R29, R29, 0x1 ;  /* 0x000000011d1d7836 */ /* 0x000fe20000000000 */
[----:B------:R-:W5:Y:S08]  /*4fd0*/  LDC.64 R14, c[0x0][0xb10] ;  /* 0x0002c400ff0e7b82 */ /* 0x000f700000000a00 */
[----:B------:R-:W2:Y:S08]  /*4fe0*/  LDC.64 R10, c[0x0][0xb18] ;  /* 0x0002c600ff0a7b82 */ /* 0x000eb00000000a00 */
[----:B-1----:R-:W1:Y:S08]  /*4ff0*/  @!P1 LDC R0, c[0x0][0xb20] ;  /* 0x0002c800ff009b82 */ /* 0x002e700000000800 */
[----:B------:R-:W4:Y:S01]  /*5000*/  @!P1 LDC R3, c[0x0][0xb0c] ;  /* 0x0002c300ff039b82 */ /* 0x000f220000000800 */
[----:B-----5:R-:W-:Y:S05]  /*5010*/  @!P1 IMAD.HI.U32 R14, R13, R14, RZ ;  /* 0x0000000e0d0e9227 */ /* 0x020fea00078e00ff */
[----:B------:R-:W-:Y:S01]  /*5020*/  @!P1 SHF.R.U32.HI R14, RZ, R15, R14 ;  /* 0x0000000fff0e9219 */ /* 0x000fe2000001160e */
[----:B--2---:R-:W-:Y:S01]  /*5030*/  @!P1 IMAD.HI.U32 R11, R8, R11, RZ ;  /* 0x0000000b080b9227 */ /* 0x004fe200078e00ff */
[----:B------:R-:W-:Y:S04]  /*5040*/  @!P1 ISETP.NE.AND P0, PT, R10, 0x1, PT ;  /* 0x000000010a00980c */ /* 0x000fe80003f05270 */
[----:B-1----:R-:W-:Y:S02]  /*5050*/  @!P1 SHF.R.U32.HI R9, RZ, R0, R11 ;  /* 0x00000000ff099219 */ /* 0x002fe4000001160b */
[----:B----4-:R-:W-:Y:S02]  /*5060*/  @!P1 ISETP.NE.AND P2, PT, R3, 0x1, PT ;  /* 0x000000010300980c */ /* 0x010fe40003f45270 */
[----:B------:R-:W-:Y:S02]  /*5070*/  @!P1 SEL R9, R8, R9, !P0 ;  /* 0x0000000908099207 */ /* 0x000fe40004000000 */
[----:B------:R-:W-:Y:S02]  /*5080*/  ELECT P0, URZ, PT ;  /* 0x0000000000ff782f */ /* 0x000fe40003800000 */
[----:B------:R-:W-:Y:S05]  /*5090*/  @!P1 SEL R14, R13, R14, !P2 ;  /* 0x0000000e0d0e9207 */ /* 0x000fea0005000000 */
[----:B------:R-:W-:Y:S02]  /*50a0*/  @!P1 IMAD.IADD R0, R9, 0x1, -R14 ;  /* 0x0000000109009824 */ /* 0x000fe400078e0a0e */
[----:B------:R-:W-:Y:S02]  /*50b0*/  @!P1 IMAD.IADD R9, R14, 0x1, -R9 ;  /* 0x000000010e099824 */ /* 0x000fe400078e0a09 */
[----:B------:R-:W-:Y:S02]  /*50c0*/  @!P1 IMAD R13, R0, R3, R13 ;  /* 0x00000003000d9224 */ /* 0x000fe400078e020d */
[----:B------:R-:W-:Y:S01]  /*50d0*/  @!P1 IMAD R8, R9, R10, R8 ;  /* 0x0000000a09089224 */ /* 0x000fe200078e0208 */
[----:B---3--:R-:W-:Y:S06]  /*50e0*/  @!P4 BRA `(.L_x_98) ;  /* 0x0000002c00ccc947 */ /* 0x008fec0003800000 */
.L_x_195:
[----:B------:R-:W-:Y:S01]  /*50f0*/  PLOP3.LUT P5, PT, P5, P0, PT, 0xf2, 0x2f ;  /* 0x00000000002f781c */ /* 0x000fe20002fa1e72 */
[----:B------:R-:W-:Y:S01]  /*5100*/  UMOV UR14, 0x0 ;  /* 0x00000000000e7882 */ /* 0x000fe20000000000 */
[----:B------:R-:W-:Y:S01]  /*5110*/  LOP3.LUT R30, R30, 0x1, RZ, 0x3c, !PT ;  /* 0x000000011e1e7812 */ /* 0x000fe200078e3cff */
[----:B------:R-:W-:Y:S01]  /*5120*/  UMOV UR15, 0x10000000 ;  /* 0x10000000000f7882 */ /* 0x000fe20000000000 */
[----:B------:R-:W-:Y:S01]  /*5130*/  UMOV UR12, UR36 ;  /* 0x00000024000c7c82 */ /* 0x000fe20008000000 */
[----:B------:R-:W-:Y:S08]  /*5140*/  @P3 R2UR UR36, R27 ;  /* 0x000000001b2432ca */ /* 0x000ff000000e0000 */
[----:B-1----:R-:W-:Y:S01]  /*5150*/  @!P5 IADD3 R3, P0, PT, R32, 0x580, RZ ;  /* 0x000005802003d810 */ /* 0x002fe20007f1e0ff */
[----:B------:R-:W-:Y:S01]  /*5160*/  @!P5 IMAD.SHL.U32 R91, R91, 0x40, RZ ;  /* 0x000000405b5bd824 */ /* 0x000fe200078e00ff */
[----:B------:R-:W-:Y:S01]  /*5170*/  VOTEU.ALL UP1, P5 ;  /* 0x0000000000ff7886 */ /* 0x000fe20002820000 */
[----:B------:R-:W-:Y:S01]  /*5180*/  @!P5 IMAD.SHL.U32 R97, R97, 0x40, RZ ;  /* 0x000000406161d824 */ /* 0x000fe200078e00ff */
[----:B------:R-:W-:Y:S01]  /*5190*/  @!P5 R2UR UR8, R3 ;  /* 0x000000000308d2ca */ /* 0x000fe200000e0000 */
[----:B------:R-:W-:Y:S01]  /*51a0*/  @!P5 IMAD.X R0, RZ, RZ, R33, P0 ;  /* 0x000000ffff00d224 */ /* 0x000fe200000e0621 */
[----:B------:R-:W-:Y:S01]  /*51b0*/  @!P5 R2UR UR10, R91 ;  /* 0x000000005b0ad2ca */ /* 0x000fe200000e0000 */
[----:B------:R-:W-:Y:S01]  /*51c0*/  @!UP1 UIADD3 UR9, UPT, UPT, UR6, 0x1b0, URZ ;  /* 0x000001b006099890 */ /* 0x000fe2000fffe0ff */
[----:B------:R-:W-:Y:S01]  /*51d0*/  @!P5 R2UR UR11, R97 ;  /* 0x00000000610bd2ca */ /* 0x000fe200000e0000 */
[----:B------:R-:W-:Y:S01]  /*51e0*/  IMAD.IADD R91, R8, 0x1, R79 ;  /* 0x00000001085b7824 */ /* 0x000fe200078e024f */
[----:B------:R-:W-:Y:S01]  /*51f0*/  @!P5 R2UR UR7, R0 ;  /* 0x000000000007d2ca */ /* 0x000fe200000e0000 */
[----:B------:R-:W-:Y:S01]  /*5200*/  IMAD.IADD R97, R13, 0x1, R90 ;  /* 0x000000010d617824 */ /* 0x000fe200078e025a */
[C---:B------:R-:W-:Y:S04]  /*5210*/  ISETP.NE.AND P0, PT, R29.reuse, 0x2, PT ;  /* 0x000000021d00780c */ /* 0x040fe80003f05270 */
[----:B------:R-:W-:Y:S01]  /*5220*/  SEL R3, RZ, 0x1, P0 ;  /* 0x00000001ff037807 */ /* 0x000fe20000000000 */
[----:B------:R-:W-:Y:S01]  /*5230*/  IMAD.U32 R10, RZ, RZ, UR8 ;  /* 0x00000008ff0a7e24 */ /* 0x000fe2000f8e00ff */
[----:B------:R-:W-:Y:S01]  /*5240*/  @!UP1 UIADD3 UR8, UPT, UPT, UR6, 0x400, URZ ;  /* 0x0000040006089890 */ /* 0x000fe2000fffe0ff */
[----:B------:R-:W-:Y:S01]  /*5250*/  SEL R29, R29, RZ, P0 ;  /* 0x000000ff1d1d7207 */ /* 0x000fe20000000000 */
[----:B------:R-:W-:Y:S01]  /*5260*/  VOTEU.ALL UP1, P5 ;  /* 0x0000000000ff7886 */ /* 0x000fe20002820000 */
[----:B------:R-:W-:Y:S02]  /*5270*/  LOP3.LUT R28, R28, R3, RZ, 0x3c, !PT ;  /* 0x000000031c1c7212 */ /* 0x000fe400078e3cff */
[----:B------:R-:W-:Y:S01]  /*5280*/  IMAD.U32 R11, RZ, RZ, UR7 ;  /* 0x00000007ff0b7e24 */ /* 0x000fe2000f8e00ff */
[----:B------:R-:W-:Y:S04]  /*5290*/  @!P5 R2UR UR16, R10 ;  /* 0x000000000a10d2ca */ /* 0x000fe800000e0000 */
[----:B------:R-:W-:Y:S11]  /*52a0*/  @!P5 R2UR UR17, R11 ;  /* 0x000000000b11d2ca */ /* 0x000ff600000e0000 */
[----:B------:R-:W-:Y:S02]  /*52b0*/  @!UPT UIADD3 URZ, UPT, UPT, URZ, URZ, URZ ;  /* 0x000000fffffff290 */ /* 0x000fe4000fffe0ff */
[----:B------:R3:W-:Y:S01]  /*52c0*/  @!UP1 UTMALDG.3D [UR8], [UR16], desc[UR14] ;  /* 0x00000e08100095b4 */ /* 0x0007e20008011000 */
[----:B------:R3:W-:Y:S01]  /*52d0*/  @!P5 SYNCS.ARRIVE.TRANS64.RED.A0TR RZ, [UR6+0x1b0], R25 ;  /* 0x0001b019ffffd9a7 */ /* 0x0007e20008300406 */
[----:B------:R-:W-:Y:S01]  /*52e0*/  UPLOP3.LUT UP1, UPT, UPT, UPT, UPT, 0x80, 0x8 ;  /* 0x000000000008789c */ /* 0x000fe20003f2f070 */
[----:B------:R-:W-:Y:S01]  /*52f0*/  SYNCS.ARRIVE.TRANS64.RED.A1T0 RZ, [UR37], RZ ;  /* 0x000000ffffff79a7 */ /* 0x000fe20008100425 */
[----:B------:R-:W-:Y:S09]  /*5300*/  @P3 BRA `(.L_x_99) ;  /* 0xfffffff400b43947 */ /* 0x000ff2000383ffff */
[----:B------:R-:W-:Y:S07]  /*5310*/  MOV R0, UR6 ;  /* 0x0000000600007c02 */ /* 0x000fee0008000f00 */
.L_x_100:
[----:B-1----:R-:W-:-:S04]  /*5320*/  SHF.L.U32 R3, R30, 0x1f, RZ ;  /* 0x0000001f1e037819 */ /* 0x002fc800000006ff */
[----:B------:R1:W2:Y:S03]  /*5330*/  SYNCS.PHASECHK.TRANS64.TRYWAIT P0, [R0+URZ+0x1b8], R3 ;  /* 0x0001b803000075a7 */ /* 0x0002a600080011ff */
[----:B--2---:R-:W-:Y:S05]  /*5340*/  @!P0 NANOSLEEP.SYNCS 0x989680 ;  /* 0x009896800000895d */ /* 0x004fea0003900000 */
[----:B------:R-:W2:Y:S02]  /*5350*/  @!P0 SYNCS.PHASECHK.TRANS64 P0, [R0+URZ+0x1b8], R3 ;  /* 0x0001b803000085a7 */ /* 0x000ea400080010ff */
[----:B--23--:R-:W-:Y:S05]  /*5360*/  @P0 EXIT ;  /* 0x000000000000094d */ /* 0x00cfea0003800000 */
[----:B------:R-:W-:Y:S05]  /*5370*/  BRA `(.L_x_100) ;  /* 0xfffffffc00e87947 */ /* 0x000fea000383ffff */
.L_x_91:
[----:B------:R-:W-:-:S06]  /*5380*/  UISETP.GE.AND UP1, UPT, UR8, 0x4, UPT ;  /* 0x000000040800788c */ /* 0x000fcc000bf26270 */
[----:B------:R-:W-:-:S13]  /*5390*/  PLOP3.LUT P0, PT, PT, PT, UP1, 0x80, 0x8 ;  /* 0x000000000008781c */ /* 0x000fda0003f0f018 */
[----:B------:R-:W-:Y:S05]  /*53a0*/  @!P0 EXIT ;  /* 0x000000000000894d */ /* 0x000fea0003800000 */
[----:B------:R-:W-:Y:S01]  /*53b0*/  BAR.SYNC.DEFER_BLOCKING 0x6, 0xa0 ;  /* 0x0182800000007b1d */ /* 0x000fe20000010000 */
[C---:B------:R-:W-:Y:S02]  /*53c0*/  IMAD.SHL.U32 R5, R101.reuse, 0x40, RZ ;  /* 0x0000004065057824 */ /* 0x040fe400078e00ff */
[----:B------:R-:W-:Y:S02]  /*53d0*/  HFMA2 R111, -RZ, RZ, 0, 0 ;  /* 0x00000000ff6f7431 */ /* 0x000fe400000001ff */
[C---:B------:R-:W-:Y:S01]  /*53e0*/  IMAD.SHL.U32 R0, R101.reuse, 0x20, RZ ;  /* 0x0000002065007824 */ /* 0x040fe200078e00ff */
[----:B------:R-:W-:Y:S01]  /*53f0*/  CS2R R106, SRZ ;  /* 0x00000000006a7805 */ /* 0x000fe2000001ff00 */
[----:B------:R-:W-:Y:S01]  /*5400*/  IMAD.SHL.U32 R2, R101, 0x2, RZ ;  /* 0x0000000265027824 */ /* 0x000fe200078e00ff */
[----:B------:R-:W-:Y:S01]  /*5410*/  UMOV UR43, 0x400 ;  /* 0x00000400002b7882 */ /* 0x000fe20000000000 */
[----:B------:R-:W1:Y:S01]  /*5420*/  LDC R99, c[0x0][0x370] ;  /* 0x0000dc00ff637b82 */ /* 0x000e620000000800 */
[----:B------:R-:W-:Y:S01]  /*5430*/  ULEA UR43, UR37, UR43, 0x18 ;  /* 0x0000002b252b7291 */ /* 0x000fe2000f8ec0ff */
[----:B------:R-:W-:Y:S01]  /*5440*/  LOP3.LUT R7, R5, 0x180, RZ, 0xc0, !PT ;  /* 0x0000018005077812 */ /* 0x000fe200078ec0ff */
[C---:B------:R-:W-:Y:S01]  /*5450*/  IMAD.SHL.U32 R103, R101.reuse, 0x8, RZ ;  /* 0x0000000865677824 */ /* 0x040fe200078e00ff */
[----:B------:R-:W-:Y:S01]  /*5460*/  LOP3.LUT R0, R0, 0xc00, RZ, 0xc0, !PT ;  /* 0x00000c0000007812 */ /* 0x000fe200078ec0ff */
[----:B------:R-:W-:Y:S01]  /*5470*/  IMAD.U32 R46, R101, 0x10000, RZ ;  /* 0x00010000652e7824 */ /* 0x000fe200078e00ff */
[----:B------:R-:W-:Y:S01]  /*5480*/  LOP3.LUT R2, R7, 0x20, R2, 0xf8, !PT ;  /* 0x0000002007027812 */ /* 0x000fe200078ef802 */
[----:B------:R-:W-:Y:S01]  /*5490*/  UIADD3 UR4, UPT, UPT, UR43, 0x1400, URZ ;  /* 0x000014002b047890 */ /* 0x000fe2000fffe0ff */
[----:B------:R-:W2:Y:S01]  /*54a0*/  LDC R42, c[0x0][0xb0c] ;  /* 0x0002c300ff2a7b82 */ /* 0x000ea20000000800 */
[----:B------:R-:W-:Y:S01]  /*54b0*/  LOP3.LUT R0, R0, 0x40, R5, 0xf8, !PT ;  /* 0x0000004000007812 */ /* 0x000fe200078ef805 */
[----:B------:R-:W-:Y:S01]  /*54c0*/  IMAD.MOV.U32 R44, RZ, RZ, RZ ;  /* 0x000000ffff2c7224 */ /* 0x000fe200078e00ff */
[----:B------:R-:W-:Y:S01]  /*54d0*/  LOP3.LUT R103, R2, 0x30, R103, 0x78, !PT ;  /* 0x0000003002677812 */ /* 0x000fe200078e7867 */
[----:B------:R-:W-:Y:S01]  /*54e0*/  IMAD.MOV.U32 R108, RZ, RZ, RZ ;  /* 0x000000ffff6c7224 */ /* 0x000fe200078e00ff */
[----:B------:R-:W-:Y:S01]  /*54f0*/  LOP3.LUT R0, R0, 0x200, R5, 0xf8, !PT ;  /* 0x0000020000007812 */ /* 0x000fe200078ef805 */
[----:B------:R-:W-:Y:S01]  /*5500*/  IMAD.SHL.U32 R5, R101, 0x10, RZ ;  /* 0x0000001065057824 */ /* 0x000fe200078e00ff */
[----:B------:R-:W-:Y:S01]  /*5510*/  LOP3.LUT R46, R46, 0x600000, RZ, 0xc0, !PT ;  /* 0x006000002e2e7812 */ /* 0x000fe200078ec0ff */
[----:B------:R-:W4:Y:S01]  /*5520*/  LDC R98, c[0x0][0xb20] ;  /* 0x0002c800ff627b82 */ /* 0x000f220000000800 */
[----:B------:R-:W3:Y:S01]  /*5530*/  LDS R3, [UR43+0x280] ;  /* 0x0002802bff037984 */ /* 0x000ee20008000800 */
[----:B------:R-:W-:Y:S01]  /*5540*/  LOP3.LUT R103, R0, R103, RZ, 0xfc, !PT ;  /* 0x0000006700677212 */ /* 0x000fe200078efcff */
[----:B------:R-:W-:Y:S01]  /*5550*/  IMAD.U32 R109, RZ, RZ, UR4 ;  /* 0x00000004ff6d7e24 */ /* 0x000fe2000f8e00ff */
[----:B------:R-:W-:Y:S01]  /*5560*/  LOP3.LUT R5, R5, 0x20, RZ, 0xc0, !PT ;  /* 0x0000002005057812 */ /* 0x000fe200078ec0ff */
[----:B------:R-:W1:Y:S01]  /*5570*/  LDCU.64 UR46, c[0x0][0x348] ;  /* 0x00006900ff2e77ac */ /* 0x000e620008000a00 */
[----:B------:R-:W-:-:S02]  /*5580*/  IADD3 R102, PT, PT, R103, UR43, RZ ;  /* 0x0000002b67667c10 */ /* 0x000fc4000fffe0ff */
[----:B------:R-:W1:Y:S01]  /*5590*/  LDC R41, c[0x0][0xb30] ;  /* 0x0002cc00ff297b82 */ /* 0x000e620000000800 */
[----:B------:R-:W1:Y:S01]  /*55a0*/  LDCU.64 UR38, c[0x0][0x888] ;  /* 0x00011100ff2677ac */ /* 0x000e620008000a00 */
[----:B------:R-:W-:Y:S01]  /*55b0*/  IADD3 R102, PT, PT, -R5, 0x400, R102 ;  /* 0x0000040005667810 */ /* 0x000fe20007ffe166 */
[----:B------:R-:W-:-:S05]  /*55c0*/  UIADD3 UR42, UPT, UPT, UR43, 0x400, URZ ;  /* 0x000004002b2a7890 */ /* 0x000fca000fffe0ff */
[----:B------:R-:W1:Y:S08]  /*55d0*/  LDC.64 R88, c[0x0][0xb10] ;  /* 0x0002c400ff587b82 */ /* 0x000e700000000a00 */
[----:B------:R-:W1:Y:S08]  /*55e0*/  LDC.64 R38, c[0x0][0xb18] ;  /* 0x0002c600ff267b82 */ /* 0x000e700000000a00 */
[----:B------:R-:W1:Y:S08]  /*55f0*/  LDC.64 R84, c[0x0][0x888] ;  /* 0x00022200ff547b82 */ /* 0x000e700000000a00 */
[----:B------:R-:W1:Y:S01]  /*5600*/  LDC.64 R36, c[0x0][0xb28] ;  /* 0x0002ca00ff247b82 */ /* 0x000e620000000a00 */
[----:B---3--:R-:W-:-:S07]  /*5610*/  IMAD.IADD R46, R3, 0x1, R46 ;  /* 0x00000001032e7824 */ /* 0x008fce00078e022e */
[----:B------:R-:W3:Y:S08]  /*5620*/  LDC.64 R86, c[0x0][0x890] ;  /* 0x00022400ff567b82 */ /* 0x000ef00000000a00 */
[----:B------:R-:W1:Y:S08]  /*5630*/  LDC.64 R82, c[0x0][0x8b0] ;  /* 0x00022c00ff527b82 */ /* 0x000e700000000a00 */
[----:B------:R-:W1:Y:S08]  /*5640*/  LDC.64 R80, c[0x0][0x8a8] ;  /* 0x00022a00ff507b82 */ /* 0x000e700000000a00 */
[----:B--2-4-:R-:W1:Y:S02]  /*5650*/  LDC R100, c[0x0][0x374] ;  /* 0x0000dd00ff647b82 */ /* 0x014e640000000800 */
.L_x_118:
[----:B------:R-:W-:Y:S02]  /*5660*/  LEA R0, R111, UR43, 0x3 ;  /* 0x0000002b6f007c11 */ /* 0x000fe4000f8e18ff */
[----:B------:R-:W-:Y:S02]  /*5670*/  SHF.L.U32 R3, R107, 0x1f, RZ ;  /* 0x0000001f6b037819 */ /* 0x000fe400000006ff */
[----:B------:R-:W-:Y:S02]  /*5680*/  LEA R16, R111, UR43, 0x4 ;  /* 0x0000002b6f107c11 */ /* 0x000fe4000f8e20ff */
[----:B--2---:R-:W2:Y:S02]  /*5690*/  SYNCS.PHASECHK.TRANS64.TRYWAIT P0, [R0+URZ+0x1d0], R3 ;  /* 0x0001d003000075a7 */ /* 0x004ea400080011ff */
[----:B-12---:R-:W-:Y:S05]  /*56a0*/  @!P0 BRA `(.L_x_101) ;  /* 0x0000002800748947 */ /* 0x006fea0003800000 */
.L_x_196:
[----:B------:R-:W4:Y:S01]  /*56b0*/  LDC.64 R12, c[0x0][0xb10] ;  /* 0x0002c400ff0c7b82 */ /* 0x000f220000000a00 */
[----:B------:R-:W3:Y:S01]  /*56c0*/  LDS.128 R16, [R16+0x260] ;  /* 0x0002600010107984 */ /* 0x000ee20000000c00 */
[----:B-1----:R-:W-:Y:S01]  /*56d0*/  ISETP.NE.AND P1, PT, R41, 0x1, PT ;  /* 0x000000012900780c */ /* 0x002fe20003f25270 */
[----:B--2---:R-:W-:Y:S01]  /*56e0*/  VIADD R0, R0, 0x1e0 ;  /* 0x000001e000007836 */ /* 0x004fe20000000000 */
[----:B------:R-:W-:Y:S04]  /*56f0*/  ISETP.GE.AND P0, PT, R40, 0x1, PT ;  /* 0x000000012800780c */ /* 0x000fe80003f06270 */
[----:B------:R-:W1:Y:S01]  /*5700*/  LDC.64 R10, c[0x0][0xb18] ;  /* 0x0002c600ff0a7b82 */ /* 0x000e620000000a00 */
[----:B------:R-:W-:Y:S01]  /*5710*/  PRMT R0, RZ, 0x654, R0 ;  /* 0x00000654ff007816 */ /* 0x000fe20000000000 */
[----:B------:R-:W-:Y:S01]  /*5720*/  @!PT LDS RZ, [RZ] ;  /* 0x00000000fffff984 */ /* 0x000fe20000000800 */
[----:B------:R-:W-:Y:S01]  /*5730*/  @!PT LDS RZ, [RZ] ;  /* 0x00000000fffff984 */ /* 0x000fe20000000800 */
[----:B------:R-:W-:Y:S01]  /*5740*/  @!PT LDS RZ, [RZ] ;  /* 0x00000000fffff984 */ /* 0x000fe20000000800 */
[----:B------:R-:W-:Y:S01]  /*5750*/  @!PT LDS RZ, [RZ] ;  /* 0x00000000fffff984 */ /* 0x000fe20000000800 */
[----:B------:R2:W-:Y:S06]  /*5760*/  MEMBAR.ALL.CTA ;  /* 0x0000000000007992 */ /* 0x0005ec0000008000 */
[----:B--2---:R-:W2:Y:S01]  /*5770*/  FENCE.VIEW.ASYNC.S ;  /* 0x00000000000073c6 */ /* 0x004ea20000000000 */
[----:B------:R-:W1:Y:S08]  /*5780*/  @!P1 LDC R14, c[0x0][0xb20] ;  /* 0x0002c800ff0e9b82 */ /* 0x000e700000000800 */
[----:B------:R-:W1:Y:S01]  /*5790*/  @!P1 LDC R9, c[0x0][0xb0c] ;  /* 0x0002c300ff099b82 */ /* 0x000e620000000800 */
[----:B--2---:R2:W-:Y:S01]  /*57a0*/  SYNCS.ARRIVE.TRANS64.RED.A1T0 RZ, [R0+URZ], RZ ;  /* 0x000000ff00ff79a7 */ /* 0x0045e200081004ff */
[----:B---3--:R-:W-:Y:S04]  /*57b0*/  LOP3.LUT P4, RZ, R18, 0x1, RZ, 0xc0, !PT ;  /* 0x0000000112ff7812 */ /* 0x008fe8000788c0ff */
[----:B------:R-:W-:Y:S09]  /*57c0*/  P2R R110, PR, RZ, 0x10 ;  /* 0x00000010ff6e7803 */ /* 0x000ff20000000000 */
[----:B------:R-:W-:Y:S02]  /*57d0*/  @P4 MOV R45, R16 ;  /* 0x00000010002d4202 */ /* 0x000fe40000000f00 */
[----:B------:R-:W-:Y:S01]  /*57e0*/  @P4 LOP3.LUT R43, R17, 0xffff, RZ, 0xc0, !PT ;  /* 0x0000ffff112b4812 */ /* 0x000fe200078ec0ff */
[----:B--2-4-:R-:W-:Y:S06]  /*57f0*/  @!P0 BRA `(.L_x_102) ;  /* 0x0000000000a48947 */ /* 0x014fec0003800000 */
[----:B------:R-:W-:Y:S01]  /*5800*/  IMAD.HI.U32 R21, R100, R39, RZ ;  /* 0x0000002764157227 */ /* 0x000fe200078e00ff */
[----:B------:R-:W-:Y:S02]  /*5810*/  ISETP.NE.AND P0, PT, R38, 0x1, PT ;  /* 0x000000012600780c */ /* 0x000fe40003f05270 */
[----:B------:R-:W-:Y:S01]  /*5820*/  ISETP.NE.AND P2, PT, R40, 0x1, PT ;  /* 0x000000012800780c */ /* 0x000fe20003f45270 */
[----:B------:R-:W-:Y:S01]  /*5830*/  IMAD.HI.U32 R20, R99, R88, RZ ;  /* 0x0000005863147227 */ /* 0x000fe200078e00ff */
[----:B------:R-:W-:Y:S02]  /*5840*/  SHF.R.U32.HI R21, RZ, R98, R21 ;  /* 0x00000062ff157219 */ /* 0x000fe40000011615 */
[----:B------:R-:W-:Y:S01]  /*5850*/  ISETP.NE.AND P3, PT, R42, 0x1, PT ;  /* 0x000000012a00780c */ /* 0x000fe20003f65270 */
[----:B------:R-:W-:Y:S01]  /*5860*/  IMAD.HI.U32 R24, R45, R88, RZ ;  /* 0x000000582d187227 */ /* 0x000fe200078e00ff */
[----:B------:R-:W-:Y:S02]  /*5870*/  SHF.R.U32.HI R20, RZ, R89, R20 ;  /* 0x00000059ff147219 */ /* 0x000fe40000011614 */
[----:B------:R-:W-:Y:S01]  /*5880*/  SEL R3, R100, R21, !P0 ;  /* 0x0000001564037207 */ /* 0x000fe20004000000 */
[----:B------:R-:W-:Y:S01]  /*5890*/  IMAD.HI.U32 R21, R43, R39, RZ ;  /* 0x000000272b157227 */ /* 0x000fe200078e00ff */
[----:B------:R-:W-:Y:S02]  /*58a0*/  SEL R7, R99, R20, !P3 ;  /* 0x0000001463077207 */ /* 0x000fe40005800000 */
[----:B------:R-:W-:Y:S01]  /*58b0*/  SHF.R.U32.HI R24, RZ, R89, R24 ;  /* 0x00000059ff187219 */ /* 0x000fe20000011618 */
[-C--:B------:R-:W-:Y:S04]  /*58c0*/  IMAD.HI.U32 R20, R3, R36.reuse, RZ ;  /* 0x0000002403147227 */ /* 0x080fe800078e00ff */
[----:B------:R-:W-:Y:S01]  /*58d0*/  IMAD.HI.U32 R22, R7, R36, RZ ;  /* 0x0000002407167227 */ /* 0x000fe200078e00ff */
[-C--:B------:R-:W-:Y:S02]  /*58e0*/  @P2 SHF.R.U32.HI R3, RZ, R37.reuse, R20 ;  /* 0x00000025ff032219 */ /* 0x080fe40000011614 */
[----:B------:R-:W-:Y:S02]  /*58f0*/  SHF.R.U32.HI R20, RZ, R98, R21 ;  /* 0x00000062ff147219 */ /* 0x000fe40000011615 */
[----:B------:R-:W-:Y:S01]  /*5900*/  @P2 SHF.R.U32.HI R7, RZ, R37, R22 ;  /* 0x00000025ff072219 */ /* 0x000fe20000011616 */
[C---:B------:R-:W-:Y:S01]  /*5910*/  IMAD R2, R40.reuse, R3, RZ ;  /* 0x0000000328027224 */ /* 0x040fe200078e02ff */
[----:B------:R-:W-:Y:S02]  /*5920*/  SEL R5, R43, R20, !P0 ;  /* 0x000000142b057207 */ /* 0x000fe40004000000 */
[----:B------:R-:W-:Y:S01]  /*5930*/  SEL R3, R45, R24, !P3 ;  /* 0x000000182d037207 */ /* 0x000fe20005800000 */
[----:B------:R-:W-:Y:S01]  /*5940*/  IMAD R4, R40, R7, RZ ;  /* 0x0000000728047224 */ /* 0x000fe200078e02ff */
[C---:B------:R-:W-:Y:S01]  /*5950*/  ISETP.GE.AND P0, PT, R5.reuse, R2, PT ;  /* 0x000000020500720c */ /* 0x040fe20003f06270 */
[----:B------:R-:W-:Y:S03]  /*5960*/  IMAD.HI.U32 R6, R5, R36, RZ ;  /* 0x0000002405067227 */ /* 0x000fe600078e00ff */
[----:B------:R-:W-:Y:S01]  /*5970*/  ISETP.GE.OR P0, PT, R3, R4, P0 ;  /* 0x000000040300720c */ /* 0x000fe20000706670 */
[----:B------:R-:W-:Y:S01]  /*5980*/  IMAD.MOV R4, RZ, RZ, -R3 ;  /* 0x000000ffff047224 */ /* 0x000fe200078e0a03 */
[-C--:B------:R-:W-:Y:S03]  /*5990*/  SHF.R.U32.HI R6, RZ, R37.reuse, R6 ;  /* 0x00000025ff067219 */ /* 0x080fe60000011606 */
[----:B------:R-:W-:Y:S01]  /*59a0*/  IMAD R45, R42, R4, R45 ;  /* 0x000000042a2d7224 */ /* 0x000fe200078e022d */
[----:B------:R-:W-:Y:S05]  /*59b0*/  SEL R15, R5, R6, !P2 ;  /* 0x00000006050f7207 */ /* 0x000fea0005000000 */
[----:B------:R-:W-:Y:S02]  /*59c0*/  IMAD.MOV R6, RZ, RZ, -R15 ;  /* 0x000000ffff067224 */ /* 0x000fe400078e0a0f */
[C---:B------:R-:W-:Y:S04]  /*59d0*/  @!P0 IMAD.HI.U32 R2, R3.reuse, R36, RZ ;  /* 0x0000002403028227 */ /* 0x040fe800078e00ff */
[----:B------:R-:W-:Y:S01]  /*59e0*/  IMAD R6, R40, R6, R5 ;  /* 0x0000000628067224 */ /* 0x000fe200078e0205 */
[----:B------:R-:W-:Y:S04]  /*59f0*/  @!P0 SHF.R.U32.HI R2, RZ, R37, R2 ;  /* 0x00000025ff028219 */ /* 0x000fe80000011602 */
[----:B------:R-:W-:Y:S02]  /*5a00*/  @!P0 SEL R0, R3, R2, !P2 ;  /* 0x0000000203008207 */ /* 0x000fe40005000000 */
[----:B------:R-:W-:Y:S02]  /*5a10*/  IADD3 R2, PT, PT, -R5, RZ, RZ ;  /* 0x000000ff05027210 */ /* 0x000fe40007ffe1ff */
[----:B------:R-:W-:Y:S01]  /*5a20*/  @!P0 IADD3 R8, PT, PT, R15, -R0, RZ ;  /* 0x800000000f088210 */ /* 0x000fe20007ffe0ff */
[----:B------:R-:W-:Y:S02]  /*5a30*/  @!P0 IMAD R0, R7, R6, R0 ;  /* 0x0000000607008224 */ /* 0x000fe400078e0200 */
[----:B------:R-:W-:Y:S02]  /*5a40*/  IMAD R43, R38, R2, R43 ;  /* 0x00000002262b7224 */ /* 0x000fe400078e022b */
[----:B------:R-:W-:Y:S02]  /*5a50*/  @!P0 IMAD R5, R8, R40, R3 ;  /* 0x0000002808058224 */ /* 0x000fe400078e0203 */
[----:B------:R-:W-:Y:S04]  /*5a60*/  @!P0 IMAD.MOV.U32 R3, RZ, RZ, R0 ;  /* 0x000000ffff038224 */ /* 0x000fe800078e0000 */
[----:B------:R-:W-:Y:S02]  /*5a70*/  IMAD R45, R3, R42, R45 ;  /* 0x0000002a032d7224 */ /* 0x000fe400078e022d */
[----:B------:R-:W-:Y:S07]  /*5a80*/  IMAD R43, R5, R38, R43 ;  /* 0x00000026052b7224 */ /* 0x000fee00078e022b */
.L_x_102:
[----:B------:R-:W-:Y:S01]  /*5a90*/  @!P1 IMAD.HI.U32 R0, R45, R12, RZ ;  /* 0x0000000c2d009227 */ /* 0x000fe200078e00ff */
[----:B-1----:R-:W-:Y:S01]  /*5aa0*/  @!P1 ISETP.NE.AND P0, PT, R10, 0x1, PT ;  /* 0x000000010a00980c */ /* 0x002fe20003f05270 */
[----:B------:R-:W-:Y:S01]  /*5ab0*/  ULOP3.LUT UP0, URZ, UR42, 0x1b0, URZ, 0xc0, !UPT ;  /* 0x000001b02aff7892 */ /* 0x000fe2000f80c0ff */
[----:B------:R-:W-:Y:S01]  /*5ac0*/  @!P1 ISETP.NE.AND P2, PT, R9, 0x1, PT ;  /* 0x000000010900980c */ /* 0x000fe20003f45270 */
[----:B------:R-:W-:Y:S01]  /*5ad0*/  @!P1 IMAD.HI.U32 R3, R43, R11, RZ ;  /* 0x0000000b2b039227 */ /* 0x000fe200078e00ff */
[----:B------:R-:W-:Y:S02]  /*5ae0*/  @!P1 SHF.R.U32.HI R0, RZ, R13, R0 ;  /* 0x0000000dff009219 */ /* 0x000fe40000011600 */
[----:B------:R-:W-:Y:S01]  /*5af0*/  @P4 SHF.R.U32.HI R105, RZ, 0x10, R17 ;  /* 0x00000010ff694819 */ /* 0x000fe20000011611 */
[----:B------:R-:W-:Y:S01]  /*5b00*/  VIADD R111, R111, 0x1 ;  /* 0x000000016f6f7836 */ /* 0x000fe20000000000 */
[----:B------:R-:W-:Y:S02]  /*5b10*/  @!P1 SHF.R.U32.HI R2, RZ, R14, R3 ;  /* 0x0000000eff029219 */ /* 0x000fe40000011603 */
[----:B------:R-:W-:Y:S02]  /*5b20*/  @!P1 SEL R3, R45, R0, !P2 ;  /* 0x000000002d039207 */ /* 0x000fe40005000000 */
[----:B------:R-:W-:Y:S05]  /*5b30*/  @!P1 SEL R2, R43, R2, !P0 ;  /* 0x000000022b029207 */ /* 0x000fea0004000000 */
[----:B------:R-:W-:Y:S02]  /*5b40*/  @!P1 IMAD.IADD R0, R2, 0x1, -R3 ;  /* 0x0000000102009824 */ /* 0x000fe400078e0a03 */
[----:B------:R-:W-:Y:S02]  /*5b50*/  @!P1 IMAD.IADD R2, R3, 0x1, -R2 ;  /* 0x0000000103029824 */ /* 0x000fe400078e0a02 */
[----:B------:R-:W-:Y:S02]  /*5b60*/  @!P1 IMAD R45, R0, R9, R45 ;  /* 0x00000009002d9224 */ /* 0x000fe400078e022d */
[----:B------:R-:W-:Y:S01]  /*5b70*/  @!P1 IMAD R43, R2, R10, R43 ;  /* 0x0000000a022b9224 */ /* 0x000fe200078e022b */
[----:B------:R-:W-:Y:S06]  /*5b80*/  BRA.U !UP0, `(.L_x_103) ;  /* 0x0000000108407547 */ /* 0x000fec000b800000 */
[----:B------:R-:W1:Y:S01]  /*5b90*/  LDCU.64 UR8, c[0x4][0x80] ;  /* 0x01001000ff0877ac */ /* 0x000e620008000a00 */
[----:B------:R-:W-:Y:S01]  /*5ba0*/  MOV R3, 0x0 ;  /* 0x0000000000037802 */ /* 0x000fe20000000f00 */
[----:B------:R-:W-:Y:S02]  /*5bb0*/  HFMA2 R12, -RZ, RZ, 0, 5.9604644775390625e-08 ;  /* 0x00000001ff0c7431 */ /* 0x000fe400000001ff */
[----:B------:R-:W-:Y:S02]  /*5bc0*/  IMAD.MOV.U32 R8, RZ, RZ, 0x70 ;  /* 0x00000070ff087424 */ /* 0x000fe400078e00ff */
[----:B------:R-:W-:Y:S01]  /*5bd0*/  IMAD.MOV.U32 R13, RZ, RZ, RZ ;  /* 0x000000ffff0d7224 */ /* 0x000fe200078e00ff */
[----:B------:R-:W2:Y:S01]  /*5be0*/  LDCU.64 UR6, c[0x4][0x88] ;  /* 0x01001100ff0677ac */ /* 0x000ea20008000a00 */
[----:B------:R-:W3:Y:S01]  /*5bf0*/  LDC.64 R2, c[0x4][R3] ;  /* 0x0100000003027b82 */ /* 0x000ee20000000a00 */
[----:B------:R-:W4:Y:S01]  /*5c00*/  LDCU.64 UR4, c[0x4][0x8] ;  /* 0x01000100ff0477ac */ /* 0x000f220008000a00 */
[----:B-1----:R-:W-:Y:S01]  /*5c10*/  MOV R5, UR9 ;  /* 0x0000000900057c02 */ /* 0x002fe20008000f00 */
[----:B------:R-:W-:Y:S01]  /*5c20*/  IMAD.U32 R4, RZ, RZ, UR8 ;  /* 0x00000008ff047e24 */ /* 0x000fe2000f8e00ff */
[----:B--2---:R-:W-:Y:S01]  /*5c30*/  MOV R7, UR7 ;  /* 0x0000000700077c02 */ /* 0x004fe20008000f00 */
[----:B------:R-:W-:Y:S01]  /*5c40*/  IMAD.U32 R6, RZ, RZ, UR6 ;  /* 0x00000006ff067e24 */ /* 0x000fe2000f8e00ff */
[----:B----4-:R-:W-:Y:S01]  /*5c50*/  MOV R11, UR5 ;  /* 0x00000005000b7c02 */ /* 0x010fe20008000f00 */
[----:B------:R-:W-:Y:S02]  /*5c60*/  IMAD.U32 R10, RZ, RZ, UR4 ;  /* 0x00000004ff0a7e24 */ /* 0x000fe4000f8e00ff */
[----:B------:R-:W-:Y:S07]  /*5c70*/  LEPC R20, `(.L_x_103) ;  /* 0x000000001014794e */ /* 0x000fee0000000000 */
[----:B---3-5:R-:W-:Y:S05]  /*5c80*/  CALL.ABS.NOINC R2 ;  /* 0x0000000002007343 */ /* 0x028fea0003c00000 */
.L_x_103:
[----:B------:R-:W-:Y:S01]  /*5c90*/  LOP3.LUT P0, RZ, R109, 0x1b0, RZ, 0xc0, !PT ;  /* 0x000001b06dff7812 */ /* 0x000fe2000780c0ff */
[----:B------:R-:W-:Y:S11]  /*5ca0*/  BSSY.RECONVERGENT B6, `(.L_x_104) ;  /* 0x0000013000067945 */ /* 0x000ff60003800200 */
[----:B------:R-:W-:Y:S01]  /*5cb0*/  @!UPT UIADD3 URZ, UPT, UPT, URZ, URZ, URZ ;  /* 0x000000fffffff290 */ /* 0x000fe2000fffe0ff */
[----:B------:R-:W-:Y:S05]  /*5cc0*/  @!P0 BRA `(.L_x_105) ;  /* 0x0000000000408947 */ /* 0x000fea0003800000 */
        /* <DEDUP_REMOVED lines=16> */
.L_x_105:
[----:B------:R-:W-:Y:S05]  /*5dd0*/  BSYNC.RECONVERGENT B6 ;  /* 0x0000000000067941 */ /* 0x000fea0003800200 */
.L_x_104:
[----:B------:R-:W-:Y:S01]  /*5de0*/  ISETP.NE.U32.AND P3, PT, R86, RZ, PT ;  /* 0x000000ff5600720c */ /* 0x000fe20003f65070 */
[----:B------:R-:W-:Y:S01]  /*5df0*/  UISETP.NE.AND UP1, UPT, UR44, URZ, UPT ;  /* 0x000000ff2c00728c */ /* 0x000fe2000bf25270 */
[----:B------:R-:W-:Y:S02]  /*5e00*/  ISETP.NE.U32.AND P4, PT, R82, RZ, PT ;  /* 0x000000ff5200720c */ /* 0x000fe40003f85070 */
[----:B------:R-:W-:Y:S02]  /*5e10*/  ISETP.NE.AND.EX P3, PT, R87, RZ, PT, P3 ;  /* 0x000000ff5700720c */ /* 0x000fe40003f65330 */
[----:B------:R-:W-:Y:S02]  /*5e20*/  PLOP3.LUT P1, PT, PT, PT, PT, 0x8, 0x80 ;  /* 0x000000000080781c */ /* 0x000fe40003f2e170 */
[----:B------:R-:W-:Y:S02]  /*5e30*/  PLOP3.LUT P0, PT, PT, PT, UP1, 0x80, 0x8 ;  /* 0x000000000008781c */ /* 0x000fe40003f0f018 */
[----:B------:R-:W-:Y:S02]  /*5e40*/  ISETP.NE.AND.EX P4, PT, R83, RZ, PT, P4 ;  /* 0x000000ff5300720c */ /* 0x000fe40003f85340 */
[----:B------:R-:W1:Y:S09]  /*5e50*/  @UP1 LDCU.64 UR4, c[0x0][0x888] ;  /* 0x00011100ff0417ac */ /* 0x000e720008000a00 */
[----:B------:R-:W-:Y:S01]  /*5e60*/  @P0 PLOP3.LUT P1, PT, P3, PT, PT, 0x80, 0x8 ;  /* 0x000000000008081c */ /* 0x000fe20001f2f070 */
[----:B-1----:R-:W-:Y:S04]  /*5e70*/  @UP1 UISETP.NE.U32.AND UP0, UPT, UR4, URZ, UPT ;  /* 0x000000ff0400128c */ /* 0x002fe8000bf05070 */
[----:B------:R-:W-:Y:S04]  /*5e80*/  @UP1 UISETP.NE.AND.EX UP0, UPT, UR5, URZ, UPT, UP0 ;  /* 0x000000ff0500128c */ /* 0x000fe8000bf05300 */
[----:B------:R-:W-:Y:S01]  /*5e90*/  @UP1 USEL UR4, URZ, 0xffffffff, UP0 ;  /* 0xffffffffff041887 */ /* 0x000fe20008000000 */
[----:B------:R-:W-:Y:S11]  /*5ea0*/  @!P3 BRA `(.L_x_106) ;  /* 0x00000000002cb947 */ /* 0x000ff60003800000 */
[----:B------:R-:W-:Y:S01]  /*5eb0*/  ISETP.NE.U32.AND P2, PT, R84, RZ, PT ;  /* 0x000000ff5400720c */ /* 0x000fe20003f45070 */
[----:B------:R-:W-:Y:S03]  /*5ec0*/  IMAD.MOV.U32 R96, RZ, RZ, 0x1 ;  /* 0x00000001ff607424 */ /* 0x000fe600078e00ff */
[----:B------:R-:W-:Y:S11]  /*5ed0*/  ISETP.NE.AND.EX P2, PT, R85, RZ, PT, P2 ;  /* 0x000000ff5500720c */ /* 0x000ff60003f45320 */
[----:B------:R-:W-:Y:S02]  /*5ee0*/  @!UPT UIADD3 URZ, UPT, UPT, URZ, URZ, URZ ;  /* 0x000000fffffff290 */ /* 0x000fe4000fffe0ff */
[----:B------:R-:W1:Y:S01]  /*5ef0*/  @P2 LDC.64 R2, c[0x0][0x888] ;  /* 0x00022200ff022b82 */ /* 0x000e620000000a00 */
[----:B------:R-:W-:Y:S04]  /*5f00*/  @P2 IMAD R0, R86, UR36, RZ ;  /* 0x0000002456002c24 */ /* 0x000fe8000f8e02ff */
[----:B-1----:R-:W-:Y:S04]  /*5f10*/  @P2 IMAD.WIDE R2, R0, 0x4, R2 ;  /* 0x0000000400022825 */ /* 0x002fe800078e0202 */
[----:B------:R-:W-:Y:S01]  /*5f20*/  HFMA2 R0, -RZ, RZ, 0, 5.9604644775390625e-08 ;  /* 0x00000001ff007431 */ /* 0x000fe200000001ff */
[----:B-----5:R1:W5:Y:S04]  /*5f30*/  @P2 LDG.E R49, desc[UR40][R2.64] ;  /* 0x0000002802312981 */ /* 0x020368000c1e1900 */
[----:B------:R-:W-:Y:S01]  /*5f40*/  @!P2 PRMT R96, R0, 0x7610, R96 ;  /* 0x000076100060a816 */ /* 0x000fe20000000060 */
[----:B-1----:R-:W2:Y:S06]  /*5f50*/  @!P2 LDC R49, c[0x0][0x880] ;  /* 0x00022000ff31ab82 */ /* 0x002eac0000000800 */
.L_x_106:
[----:B------:R-:W-:Y:S05]  /*5f60*/  @!P4 BRA `(.L_x_107) ;  /* 0x000000000020c947 */ /* 0x000fea0003800000 */
[----:B------:R-:W-:Y:S04]  /*5f70*/  ISETP.NE.U32.AND P2, PT, R80, RZ, PT ;  /* 0x000000ff5000720c */ /* 0x000fe80003f45070 */
[----:B------:R-:W-:Y:S11]  /*5f80*/  ISETP.NE.AND.EX P2, PT, R81, RZ, PT, P2 ;  /* 0x000000ff5100720c */ /* 0x000ff60003f45320 */
[----:B------:R-:W-:Y:S02]  /*5f90*/  @!UPT UIADD3 URZ, UPT, UPT, URZ, URZ, URZ ;  /* 0x000000fffffff290 */ /* 0x000fe4000fffe0ff */
[----:B------:R-:W1:Y:S01]  /*5fa0*/  @P2 LDC.64 R2, c[0x0][0x8a8] ;  /* 0x00022a00ff022b82 */ /* 0x000e620000000a00 */
[----:B------:R-:W-:Y:S04]  /*5fb0*/  @P2 IMAD R0, R82, UR36, RZ ;  /* 0x0000002452002c24 */ /* 0x000fe8000f8e02ff */
[----:B-1----:R-:W-:Y:S05]  /*5fc0*/  @P2 IMAD.WIDE R2, R0, 0x4, R2 ;  /* 0x0000000400022825 */ /* 0x002fea00078e0202 */
[----:B-----5:R1:W5:Y:S02]  /*5fd0*/  @P2 LDG.E R47, desc[UR40][R2.64] ;  /* 0x00000028022f2981 */ /* 0x020364000c1e1900 */
[----:B-1----:R-:W3:Y:S02]  /*5fe0*/  @!P2 LDC R47, c[0x0][0x8a0] ;  /* 0x00022800ff2fab82 */ /* 0x002ee40000000800 */
.L_x_107:
[----:B--2--5:R-:W-:Y:S01]  /*5ff0*/  @P0 FSETP.NEU.AND P4, PT, R49, RZ, PT ;  /* 0x000000ff3100020b */ /* 0x024fe20003f8d000 */
[----:B------:R-:W-:Y:S01]  /*6000*/  IMAD.U32 R0, RZ, RZ, UR4 ;  /* 0x00000004ff007e24 */ /* 0x000fe2000f8e00ff */
[----:B------:R-:W-:Y:S01]  /*6010*/  @P0 LOP3.LUT P2, RZ, R96, 0xff, RZ, 0xc0, !PT ;  /* 0x000000ff60ff0812 */ /* 0x000fe2000784c0ff */
[----:B------:R-:W-:Y:S01]  /*6020*/  BSSY B1, `(.L_x_108) ;  /* 0x0000039000017945 */ /* 0x000fe20003800000 */
[----:B------:R-:W-:Y:S02]  /*6030*/  @P0 SEL R9, RZ, 0xffffffff, P4 ;  /* 0xffffffffff090807 */ /* 0x000fe40002000000 */
[----:B------:R-:W-:Y:S02]  /*6040*/  CS2R R54, SRZ ;  /* 0x0000000000367805 */ /* 0x000fe4000001ff00 */
[----:B------:R-:W-:Y:S02]  /*6050*/  LEA R92, R44, UR43, 0x3 ;  /* 0x0000002b2c5c7c11 */ /* 0x000fe4000f8e18ff */
[----:B------:R-:W-:Y:S02]  /*6060*/  CS2R R52, SRZ ;  /* 0x0000000000347805 */ /* 0x000fe4000001ff00 */
[----:B------:R-:W-:Y:S02]  /*6070*/  @P1 SEL R9, R0, R9, !P2 ;  /* 0x0000000900091207 */ /* 0x000fe40005000000 */
[----:B------:R-:W-:Y:S02]  /*6080*/  CS2R R58, SRZ ;  /* 0x00000000003a7805 */ /* 0x000fe4000001ff00 */
[----:B------:R-:W-:Y:S02]  /*6090*/  SHF.L.U32 R7, R108, 0x1f, RZ ;  /* 0x0000001f6c077819 */ /* 0x000fe400000006ff */
[----:B------:R-:W-:Y:S02]  /*60a0*/  CS2R R56, SRZ ;  /* 0x0000000000387805 */ /* 0x000fe4000001ff00 */
[----:B------:R-:W-:Y:S02]  /*60b0*/  @P0 LOP3.LUT R9, R9, 0x1, RZ, 0xc0, !PT ;  /* 0x0000000109090812 */ /* 0x000fe400078ec0ff */
[C---:B------:R-:W-:Y:S02]  /*60c0*/  LEA.HI R5, R44.reuse, R44, RZ, 0x1 ;  /* 0x0000002c2c057211 */ /* 0x040fe400078f08ff */
[----:B------:R-:W-:Y:S02]  /*60d0*/  ISETP.NE.U32.OR P1, PT, R9, 0x1, !P0 ;  /* 0x000000010900780c */ /* 0x000fe40004725470 */
[----:B------:R-:W-:Y:S01]  /*60e0*/  PLOP3.LUT P5, PT, PT, PT, PT, 0x8, 0x80 ;  /* 0x000000000080781c */ /* 0x000fe20003fae170 */
[C---:B------:R-:W-:Y:S01]  /*60f0*/  IMAD.SHL.U32 R3, R5.reuse, 0x20, RZ ;  /* 0x0000002005037824 */ /* 0x040fe200078e00ff */
[----:B------:R-:W-:Y:S04]  /*6100*/  LOP3.LUT R5, R5, 0xffe, RZ, 0xc0, !PT ;  /* 0x00000ffe05057812 */ /* 0x000fe800078ec0ff */
[----:B------:R-:W-:Y:S01]  /*6110*/  LOP3.LUT R3, R3, 0xffffffc0, RZ, 0xc0, !PT ;  /* 0xffffffc003037812 */ /* 0x000fe200078ec0ff */
[----:B------:R-:W-:Y:S04]  /*6120*/  IMAD.IADD R32, R44, 0x1, -R5 ;  /* 0x000000012c207824 */ /* 0x000fe800078e0a05 */
[----:B------:R-:W-:Y:S01]  /*6130*/  @P1 SHF.L.U32 R2, R106, 0x1f, RZ ;  /* 0x0000001f6a021819 */ /* 0x000fe200000006ff */
[----:B------:R-:W-:Y:S03]  /*6140*/  IMAD.IADD R3, R46, 0x1, R3 ;  /* 0x000000012e037824 */ /* 0x000fe600078e0203 */
[----:B------:R-:W1:Y:S01]  /*6150*/  @P1 SYNCS.PHASECHK.TRANS64.TRYWAIT P0, [UR43+0x1b0], R2 ;  /* 0x0001b002ff0015a7 */ /* 0x000e62000800112b */
[----:B------:R-:W-:Y:S01]  /*6160*/  IMAD R32, R32, 0x100000, R3 ;  /* 0x0010000020207824 */ /* 0x000fe200078e0203 */
[----:B------:R2:W4:Y:S01]  /*6170*/  SYNCS.PHASECHK.TRANS64.TRYWAIT P4, [R92+URZ+0x1f0], R7 ;  /* 0x0001f0075c0075a7 */ /* 0x00052200080811ff */
[----:B-1----:R-:W-:Y:S01]  /*6180*/  @P1 PLOP3.LUT P5, PT, P0, PT, PT, 0x8, 0x80 ;  /* 0x000000000080181c */ /* 0x002fe200007ae170 */
[----:B------:R-:W-:Y:S01]  /*6190*/  @!UPT UIADD3 URZ, UPT, UPT, URZ, URZ, URZ ;  /* 0x000000fffffff290 */ /* 0x000fe2000fffe0ff */
[----:B--2---:R-:W-:Y:S11]  /*61a0*/  @!P1 BRA `(.L_x_109) ;  /* 0x0000000000809947 */ /* 0x004ff60003800000 */
[----:B------:R-:W-:Y:S01]  /*61b0*/  ISETP.NE.U32.AND P0, PT, RZ, UR38, PT ;  /* 0x00000026ff007c0c */ /* 0x000fe2000bf05070 */
[----:B------:R-:W-:Y:S01]  /*61c0*/  BSSY B0, `(.L_x_110) ;  /* 0x0000012000007945 */ /* 0x000fe20003800000 */
[----:B------:R-:W-:Y:S02]  /*61d0*/  FSETP.NEU.AND P2, PT, R49, RZ, PT ;  /* 0x000000ff3100720b */ /* 0x000fe40003f4d000 */
[----:B------:R-:W-:Y:S02]  /*61e0*/  CS2R R58, SRZ ;  /* 0x00000000003a7805 */ /* 0x000fe4000001ff00 */
[----:B------:R-:W-:Y:S02]  /*61f0*/  ISETP.NE.AND.EX P0, PT, RZ, UR39, PT, P0 ;  /* 0x00000027ff007c0c */ /* 0x000fe4000bf05300 */
[----:B------:R-:W-:Y:S02]  /*6200*/  CS2R R56, SRZ ;  /* 0x0000000000387805 */ /* 0x000fe4000001ff00 */
[----:B------:R-:W-:Y:S02]  /*6210*/  LOP3.LUT P1, RZ, R96, 0xff, RZ, 0xc0, !PT ;  /* 0x000000ff60ff7812 */ /* 0x000fe4000782c0ff */
[----:B------:R-:W-:Y:S02]  /*6220*/  CS2R R54, SRZ ;  /* 0x0000000000367805 */ /* 0x000fe4000001ff00 */
[----:B------:R-:W-:Y:S02]  /*6230*/  SEL R0, RZ, 0xffffffff, P2 ;  /* 0xffffffffff007807 */ /* 0x000fe40001000000 */
[----:B------:R-:W-:Y:S02]  /*6240*/  CS2R R52, SRZ ;  /* 0x0000000000347805 */ /* 0x000fe4000001ff00 */
[----:B------:R-:W-:Y:S04]  /*6250*/  SEL R3, RZ, 0xffffffff, P0 ;  /* 0xffffffffff037807 */ /* 0x000fe80000000000 */
[----:B------:R-:W-:Y:S04]  /*6260*/  @P3 SEL R0, R3, R0, !P1 ;  /* 0x0000000003003207 */ /* 0x000fe80004800000 */
[----:B------:R-:W-:Y:S04]  /*6270*/  LOP3.LUT R0, R0, 0x1, RZ, 0xc0, !PT ;  /* 0x0000000100007812 */ /* 0x000fe800078ec0ff */
[----:B------:R-:W-:Y:S01]  /*6280*/  ISETP.NE.U32.AND P0, PT, R0, 0x1, PT ;  /* 0x000000010000780c */ /* 0x000fe20003f05070 */
[----:B------:R-:W-:Y:S01]  /*6290*/  @!UPT UIADD3 URZ, UPT, UPT, URZ, URZ, URZ ;  /* 0x000000fffffff290 */ /* 0x000fe2000fffe0ff */
[----:B------:R-:W-:Y:S11]  /*62a0*/  @!P5 BRA `(.L_x_111) ;  /* 0x00000000000cd947 */ /* 0x000ff60003800000 */
[----:B------:R-:W-:Y:S04]  /*62b0*/  SHF.L.U32 R3, R106, 0x1f, RZ ;  /* 0x0000001f6a037819 */ /* 0x000fe800000006ff */
[----:B------:R-:W1:Y:S02]  /*62c0*/  SYNCS.PHASECHK.TRANS64.TRYWAIT P1, [UR43+0x1b0], R3 ;  /* 0x0001b003ff0075a7 */ /* 0x000e64000802112b */
[----:B-1----:R-:W-:Y:S05]  /*62d0*/  @!P1 BRA `(.L_x_112) ;  /* 0x0000001c007c9947 */ /* 0x002fea0003800000 */
.L_x_111:
[----:B------:R-:W-:Y:S05]  /*62e0*/  BSYNC B0 ;  /* 0x0000000000007941 */ /* 0x000fea0003800000 */
.L_x_110:
[----:B------:R2:W1:Y:S01]  /*62f0*/  @P0 LDS.128 R56, [R103+UR43+0x400] ;  /* 0x0004002b67380984 */ /* 0x0004620008000c00 */
[----:B------:R-:W-:Y:S01]  /*6300*/  UIADD3 UR4, UPT, UPT, UR43, 0x1b8, URZ ;  /* 0x000001b82b047890 */ /* 0x000fe2000fffe0ff */
[----:B------:R-:W-:Y:S02]  /*6310*/  LOP3.LUT R106, R106, 0x1, RZ, 0x3c, !PT ;  /* 0x000000016a6a7812 */ /* 0x000fe400078e3cff */
[----:B------:R2:W1:Y:S01]  /*6320*/  @P0 LDS.128 R52, [R102+0x10] ;  /* 0x0000100066340984 */ /* 0x0004620000000c00 */
[----:B------:R-:W-:Y:S01]  /*6330*/  UPRMT UR4, UR37, 0x654, UR4 ;  /* 0x0000065425047896 */ /* 0x000fe20008000004 */
[----:B------:R-:W-:Y:S01]  /*6340*/  @!PT LDS RZ, [RZ] ;  /* 0x00000000fffff984 */ /* 0x000fe20000000800 */
[----:B------:R-:W-:Y:S01]  /*6350*/  @!PT LDS RZ, [RZ] ;  /* 0x00000000fffff984 */ /* 0x000fe20000000800 */
[----:B------:R-:W-:Y:S01]  /*6360*/  @!PT LDS RZ, [RZ] ;  /* 0x00000000fffff984 */ /* 0x000fe20000000800 */
[----:B------:R-:W-:Y:S01]  /*6370*/  @!PT LDS RZ, [RZ] ;  /* 0x00000000fffff984 */ /* 0x000fe20000000800 */
[----:B------:R5:W-:Y:S06]  /*6380*/  MEMBAR.ALL.CTA ;  /* 0x0000000000007992 */ /* 0x000bec0000008000 */
[----:B-----5:R-:W5:Y:S02]  /*6390*/  FENCE.VIEW.ASYNC.S ;  /* 0x00000000000073c6 */ /* 0x020f640000000000 */
[----:B-----5:R-:W-:Y:S03]  /*63a0*/  SYNCS.ARRIVE.TRANS64.RED.A1T0 RZ, [UR4], RZ ;  /* 0x000000ffffff79a7 */ /* 0x020fe60008100404 */
.L_x_109:
[----:B------:R-:W-:Y:S05]  /*63b0*/  BSYNC B1 ;  /* 0x0000000000017941 */ /* 0x000fea0003800000 */
.L_x_108:
[----:B-1----:R-:W-:Y:S04]  /*63c0*/  SHF.R.U32.HI R3, RZ, 0x15, R32 ;  /* 0x00000015ff037819 */ /* 0x002fe80000011620 */
[----:B------:R-:W-:Y:S01]  /*63d0*/  LOP3.LUT P0, RZ, R3, 0x3, R104, 0x48, !PT ;  /* 0x0000000303ff7812 */ /* 0x000fe20007804868 */
[----:B------:R-:W-:Y:S01]  /*63e0*/  @!UPT UIADD3 URZ, UPT, UPT, URZ, URZ, URZ ;  /* 0x000000fffffff290 */ /* 0x000fe2000fffe0ff */
[----:B----4-:R-:W-:Y:S11]  /*63f0*/  @P4 BRA `(.L_x_113) ;  /* 0x0000000000084947 */ /* 0x010ff60003800000 */
[----:B------:R-:W1:Y:S02]  /*6400*/  SYNCS.PHASECHK.TRANS64.TRYWAIT P1, [R92+URZ+0x1f0], R7 ;  /* 0x0001f0075c0075a7 */ /* 0x000e6400080211ff */
[----:B-1----:R-:W-:Y:S05]  /*6410*/  @!P1 BRA `(.L_x_114) ;  /* 0x0000001c00449947 */ /* 0x002fea0003800000 */
.L_x_113:
[----:B------:R-:W-:Y:S05]  /*6420*/  @!P0 BRA `(.L_x_115) ;  /* 0x0000000000408947 */ /* 0x000fea0003800000 */
[----:B------:R-:W4:Y:S01]  /*6430*/  LDCU.64 UR8, c[0x4][0x70] ;  /* 0x01000e00ff0877ac */ /* 0x000f220008000a00 */
[----:B------:R-:W-:Y:S01]  /*6440*/  MOV R3, 0x0 ;  /* 0x0000000000037802 */ /* 0x000fe20000000f00 */
[----:B------:R-:W-:Y:S02]  /*6450*/  HFMA2 R12, -RZ, RZ, 0, 5.9604644775390625e-08 ;  /* 0x00000001ff0c7431 */ /* 0x000fe400000001ff */
[----:B------:R-:W-:Y:S02]  /*6460*/  IMAD.MOV.U32 R8, RZ, RZ, 0x192 ;  /* 0x00000192ff087424 */ /* 0x000fe400078e00ff */
[----:B------:R-:W-:Y:S01]  /*6470*/  IMAD.MOV.U32 R13, RZ, RZ, RZ ;  /* 0x000000ffff0d7224 */ /* 0x000fe200078e00ff */
[----:B------:R-:W1:Y:S01]  /*6480*/  LDCU.64 UR6, c[0x4][0x78] ;  /* 0x01000f00ff0677ac */ /* 0x000e620008000a00 */
[----:B------:R-:W2:Y:S01]  /*6490*/  LDC.64 R2, c[0x4][R3] ;  /* 0x0100000003027b82 */ /* 0x000ea20000000a00 */
[----:B------:R-:W5:Y:S01]  /*64a0*/  LDCU.64 UR4, c[0x4][0x10] ;  /* 0x01000200ff0477ac */ /* 0x000f620008000a00 */
[----:B----4-:R-:W-:Y:S01]  /*64b0*/  MOV R5, UR9 ;  /* 0x0000000900057c02 */ /* 0x010fe20008000f00 */
[----:B------:R-:W-:Y:S01]  /*64c0*/  IMAD.U32 R4, RZ, RZ, UR8 ;  /* 0x00000008ff047e24 */ /* 0x000fe2000f8e00ff */
[----:B-1----:R-:W-:Y:S01]  /*64d0*/  MOV R7, UR7 ;  /* 0x0000000700077c02 */ /* 0x002fe20008000f00 */
[----:B------:R-:W-:Y:S01]  /*64e0*/  IMAD.U32 R6, RZ, RZ, UR6 ;  /* 0x00000006ff067e24 */ /* 0x000fe2000f8e00ff */
[----:B-----5:R-:W-:Y:S01]  /*64f0*/  MOV R11, UR5 ;  /* 0x00000005000b7c02 */ /* 0x020fe20008000f00 */
[----:B------:R-:W-:Y:S02]  /*6500*/  IMAD.U32 R10, RZ, RZ, UR4 ;  /* 0x00000004ff0a7e24 */ /* 0x000fe4000f8e00ff */
[----:B------:R-:W-:Y:S07]  /*6510*/  LEPC R20, `(.L_x_115) ;  /* 0x000000001014794e */ /* 0x000fee0000000000 */
[----:B--23--:R-:W-:Y:S05]  /*6520*/  CALL.ABS.NOINC R2 ;  /* 0x0000000002007343 */ /* 0x00cfea0003c00000 */
.L_x_115:
[----:B------:R-:W-:Y:S01]  /*6530*/  LOP3.LUT P0, RZ, R101, 0x60, RZ, 0xc0, !PT ;  /* 0x0000006065ff7812 */ /* 0x000fe2000780c0ff */
[----:B------:R-:W-:Y:S05]  /*6540*/  WARPSYNC.ALL ;  /* 0x0000000000007948 */ /* 0x000fea0003800000 */
[----:B------:R-:W-:Y:S01]  /*6550*/  R2UR UR4, R32 ;  /* 0x00000000200472ca */ /* 0x000fe200000e0000 */
[----:B------:R-:W-:Y:S01]  /*6560*/  BSSY.RECONVERGENT B0, `(.L_x_116) ;  /* 0x00000a0000007945 */ /* 0x000fe20003800200 */
[-C--:B------:R-:W-:Y:S02]  /*6570*/  F2FP.F16.E4M3.UNPACK_B R50, R56.reuse ;  /* 0x00000038ff32723e */ /* 0x080fe400020006ff */
[----:B------:R-:W-:Y:S02]  /*6580*/  F2FP.F16.E4M3.UNPACK_B R63, R56.H1 ;  /* 0x00000038ff3f723e */ /* 0x000fe400030006ff */
[-C--:B------:R-:W-:Y:S01]  /*6590*/  F2FP.F16.E4M3.UNPACK_B R56, R57.reuse ;  /* 0x00000039ff38723e */ /* 0x080fe200020006ff */
[--C-:B------:R-:W-:Y:S01]  /*65a0*/  HADD2.F32 R48, -RZ, R50.reuse.H0_H0 ;  /* 0x20000032ff307230 */ /* 0x100fe20000004100 */
[----:B------:R-:W-:Y:S01]  /*65b0*/  F2FP.F16.E4M3.UNPACK_B R57, R57.H1 ;  /* 0x00000039ff39723e */ /* 0x000fe200030006ff */
[----:B------:R-:W-:Y:S01]  /*65c0*/  HADD2.F32 R50, -RZ, R50.H1_H1 ;  /* 0x30000032ff327230 */ /* 0x000fe20000004100 */
[-C--:B------:R-:W-:Y:S01]  /*65d0*/  F2FP.F16.E4M3.UNPACK_B R66, R52.reuse ;  /* 0x00000034ff42723e */ /* 0x080fe200020006ff */
[--C-:B------:R-:W-:Y:S01]  /*65e0*/  HADD2.F32 R51, -RZ, R63.reuse.H0_H0 ;  /* 0x2000003fff337230 */ /* 0x100fe20000004100 */
[----:B------:R-:W-:Y:S01]  /*65f0*/  F2FP.F16.E4M3.UNPACK_B R68, R52.H1 ;  /* 0x00000034ff44723e */ /* 0x000fe200030006ff */
[----:B-1----:R-:W-:Y:S01]  /*6600*/  LDTM.16dp32bit_t0_t15.x32 R4, tmem[UR4] ;  /* 0x00000004000479ee */ /* 0x002fe20008a80000 */
[----:B------:R-:W3:Y:S01]  /*6610*/  LDTM.16dp32bit_t16_t31.x32 R4, tmem[UR4+0x20] ;  /* 0x00002004000479ee */ /* 0x000ee20008aa0000 */
[----:B------:R-:W-:Y:S01]  /*6620*/  NOP ;  /* 0x0000000000007918 */ /* 0x000fe20000000000 */
[----:B------:R-:W-:Y:S01]  /*6630*/  R2UR UR5, R92 ;  /* 0x000000005c0572ca */ /* 0x000fe200000e0000 */
[--C-:B------:R-:W-:Y:S01]  /*6640*/  HADD2.F32 R65, -RZ, R66.reuse.H0_H0 ;  /* 0x20000042ff417230 */ /* 0x100fe20000004100 */
[----:B------:R-:W-:Y:S01]  /*6650*/  F2FP.F16.E4M3.UNPACK_B R61, R58 ;  /* 0x0000003aff3d723e */ /* 0x000fe200020006ff */
[----:B------:R-:W-:Y:S01]  /*6660*/  HADD2.F32 R67, -RZ, R66.H1_H1 ;  /* 0x30000042ff437230 */ /* 0x000fe20000004100 */
[-C--:B------:R-:W-:Y:S01]  /*6670*/  F2FP.F16.E4M3.UNPACK_B R70, R53.reuse ;  /* 0x00000035ff46723e */ /* 0x080fe200020006ff */
[----:B------:R-:W-:Y:S01]  /*6680*/  HADD2.F32 R52, -RZ, R63.H1_H1 ;  /* 0x3000003fff347230 */ /* 0x000fe20000004100 */
[----:B------:R-:W-:Y:S01]  /*6690*/  F2FP.F16.E4M3.UNPACK_B R72, R53.H1 ;  /* 0x00000035ff48723e */ /* 0x000fe200030006ff */
[----:B------:R-:W-:Y:S01]  /*66a0*/  HADD2.F32 R53, -RZ, R56.H0_H0 ;  /* 0x20000038ff357230 */ /* 0x000fe20000004100 */
[-C--:B------:R-:W-:Y:S01]  /*66b0*/  F2FP.F16.E4M3.UNPACK_B R74, R54.reuse ;  /* 0x00000036ff4a723e */ /* 0x080fe200020006ff */
[----:B------:R-:W-:Y:S01]  /*66c0*/  HADD2.F32 R69, -RZ, R70.H0_H0 ;  /* 0x20000046ff457230 */ /* 0x000fe20000004100 */
[----:B------:R-:W-:Y:S01]  /*66d0*/  F2FP.F16.E4M3.UNPACK_B R76, R54.H1 ;  /* 0x00000036ff4c723e */ /* 0x000fe200030006ff */
[----:B------:R-:W-:Y:S01]  /*66e0*/  HADD2.F32 R54, -RZ, R56.H1_H1 ;  /* 0x30000038ff367230 */ /* 0x000fe20000004100 */
[----:B------:R-:W-:Y:S01]  /*66f0*/  F2FP.F16.E4M3.UNPACK_B R60, R58.H1 ;  /* 0x0000003aff3c723e */ /* 0x000fe200030006ff */
[----:B------:R-:W-:Y:S01]  /*6700*/  UIADD3 UR5, UPT, UPT, UR5, 0x210, URZ ;  /* 0x0000021005057890 */ /* 0x000fe2000fffe0ff */
[----:B------:R-:W-:Y:S01]  /*6710*/  HADD2.F32 R58, -RZ, R61.H1_H1 ;  /* 0x3000003dff3a7230 */ /* 0x000fe20000004100 */
[----:B------:R-:W-:Y:S01]  /*6720*/  F2FP.F16.E4M3.UNPACK_B R77, R55 ;  /* 0x00000037ff4d723e */ /* 0x000fe200020006ff */
[----:B------:R-:W-:Y:S01]  /*6730*/  HADD2.F32 R70, -RZ, R70.H1_H1 ;  /* 0x30000046ff467230 */ /* 0x000fe20000004100 */
[----:B------:R-:W-:Y:S01]  /*6740*/  UPRMT UR5, UR37, 0x654, UR5 ;  /* 0x0000065425057896 */ /* 0x000fe20008000005 */
[--C-:B------:R-:W-:Y:S01]  /*6750*/  HADD2.F32 R73, -RZ, R74.reuse.H0_H0 ;  /* 0x2000004aff497230 */ /* 0x100fe20000004100 */
[----:B------:R-:W-:Y:S01]  /*6760*/  F2FP.F16.E4M3.UNPACK_B R62, R59 ;  /* 0x0000003bff3e723e */ /* 0x000fe200020006ff */
[----:B------:R-:W-:Y:S01]  /*6770*/  HADD2.F32 R74, -RZ, R74.H1_H1 ;  /* 0x3000004aff4a7230 */ /* 0x000fe20000004100 */
[----:B------:R-:W-:Y:S01]  /*6780*/  F2FP.F16.E4M3.UNPACK_B R78, R55.H1 ;  /* 0x00000037ff4e723e */ /* 0x000fe200030006ff */
[C---:B---3--:R-:W-:Y:S01]  /*6790*/  FMUL R4, R47.reuse, R4 ;  /* 0x000000042f047220 */ /* 0x048fe20000400000 */
[C---:B------:R-:W-:Y:S01]  /*67a0*/  FMUL R5, R47.reuse, R5 ;  /* 0x000000052f057220 */ /* 0x040fe20000400000 */
[C---:B------:R-:W-:Y:S01]  /*67b0*/  FMUL R8, R47.reuse, R8 ;  /* 0x000000082f087220 */ /* 0x040fe20000400000 */
[----:B------:R-:W-:Y:S01]  /*67c0*/  FMUL R9, R47, R9 ;  /* 0x000000092f097220 */ /* 0x000fe20000400000 */
[----:B------:R-:W-:Y:S01]  /*67d0*/  SYNCS.ARRIVE.TRANS64.RED.A1T0 RZ, [UR5], RZ ;  /* 0x000000ffffff79a7 */ /* 0x000fe20008100405 */
[C---:B------:R-:W-:Y:S01]  /*67e0*/  FFMA R4, R49.reuse, R48, R4 ;  /* 0x0000003031047223 */ /* 0x040fe20000000004 */
[----:B------:R-:W-:Y:S01]  /*67f0*/  FFMA R5, R49, R50, R5 ;  /* 0x0000003231057223 */ /* 0x000fe20000000005 */
[C---:B------:R-:W-:Y:S01]  /*6800*/  FMUL R12, R47.reuse, R12 ;  /* 0x0000000c2f0c7220 */ /* 0x040fe20000400000 */
        /* <DEDUP_REMOVED lines=9> */
[----:B------:R-:W-:Y:S02]  /*68a0*/  HADD2.F32 R48, -RZ, R77.H1_H1 ;  /* 0x3000004dff307230 */ /* 0x000fe40000004100 */
[C---:B------:R-:W-:Y:S01]  /*68b0*/  FMUL R28, R47.reuse, R32 ;  /* 0x000000202f1c7220 */ /* 0x040fe20000400000 */
[C---:B------:R-:W-:Y:S01]  /*68c0*/  FMUL R29, R47.reuse, R33 ;  /* 0x000000212f1d7220 */ /* 0x040fe20000400000 */
[C---:B------:R-:W-:Y:S01]  /*68d0*/  FMUL R6, R47.reuse, R6 ;  /* 0x000000062f067220 */ /* 0x040fe20000400000 */
[C---:B------:R-:W-:Y:S01]  /*68e0*/  FMUL R7, R47.reuse, R7 ;  /* 0x000000072f077220 */ /* 0x040fe20000400000 */
[--C-:B------:R-:W-:Y:S02]  /*68f0*/  HADD2.F32 R55, -RZ, R57.reuse.H0_H0 ;  /* 0x20000039ff377230 */ /* 0x100fe40000004100 */
[----:B------:R-:W-:Y:S01]  /*6900*/  FMUL R10, R47, R10 ;  /* 0x0000000a2f0a7220 */ /* 0x000fe20000400000 */
[C---:B------:R-:W-:Y:S01]  /*6910*/  FFMA R6, R49.reuse, R51, R6 ;  /* 0x0000003331067223 */ /* 0x040fe20000000006 */
[----:B------:R-:W-:Y:S02]  /*6920*/  HADD2.F32 R56, -RZ, R57.H1_H1 ;  /* 0x30000039ff387230 */ /* 0x000fe40000004100 */
[C---:B------:R-:W-:Y:S01]  /*6930*/  FFMA R7, R49.reuse, R52, R7 ;  /* 0x0000003431077223 */ /* 0x040fe20000000007 */
[C---:B------:R-:W-:Y:S01]  /*6940*/  FFMA R8, R49.reuse, R53, R8 ;  /* 0x0000003531087223 */ /* 0x040fe20000000008 */
[C---:B------:R-:W-:Y:S01]  /*6950*/  FFMA R9, R49.reuse, R54, R9 ;  /* 0x0000003631097223 */ /* 0x040fe20000000009 */
[----:B------:R-:W-:Y:S02]  /*6960*/  HADD2.F32 R57, -RZ, R61.H0_H0 ;  /* 0x2000003dff397230 */ /* 0x000fe40000004100 */
[----:B------:R-:W-:Y:S01]  /*6970*/  FFMA R10, R49, R55, R10 ;  /* 0x00000037310a7223 */ /* 0x000fe2000000000a */
[----:B------:R-:W-:Y:S01]  /*6980*/  F2FP.SATFINITE.E4M3.F32.PACK_AB_MERGE_C R92, R7, R6, RZ ;  /* 0x00000006075c723e */ /* 0x000fe200048070ff */
[----:B------:R-:W-:Y:S02]  /*6990*/  HADD2.F32 R61, -RZ, R62.H0_H0 ;  /* 0x2000003eff3d7230 */ /* 0x000fe40000004100 */
[----:B------:R-:W-:Y:S01]  /*69a0*/  FMUL R11, R47, R11 ;  /* 0x0000000b2f0b7220 */ /* 0x000fe20000400000 */
[----:B------:R-:W-:Y:S01]  /*69b0*/  F2FP.F16.E4M3.UNPACK_B R64, R59.H1 ;  /* 0x0000003bff40723e */ /* 0x000fe200030006ff */
[----:B------:R-:W-:Y:S01]  /*69c0*/  HADD2.F32 R59, -RZ, R60.H0_H0 ;  /* 0x2000003cff3b7230 */ /* 0x000fe20000004100 */
[----:B------:R-:W-:Y:S01]  /*69d0*/  F2FP.SATFINITE.E4M3.F32.PACK_AB_MERGE_C R92, R5, R4, R92 ;  /* 0x00000004055c723e */ /* 0x000fe2000480705c */
[C---:B------:R-:W-:Y:S01]  /*69e0*/  FFMA R11, R49.reuse, R56, R11 ;  /* 0x00000038310b7223 */ /* 0x040fe2000000000b */
[C---:B------:R-:W-:Y:S01]  /*69f0*/  FFMA R12, R49.reuse, R57, R12 ;  /* 0x00000039310c7223 */ /* 0x040fe2000000000c */
[----:B------:R-:W-:Y:S01]  /*6a00*/  FFMA R13, R49, R58, R13 ;  /* 0x0000003a310d7223 */ /* 0x000fe2000000000d */
[----:B------:R-:W-:Y:S02]  /*6a10*/  HADD2.F32 R62, -RZ, R62.H1_H1 ;  /* 0x3000003eff3e7230 */ /* 0x000fe40000004100 */
[----:B------:R-:W-:Y:S01]  /*6a20*/  FMUL R14, R47, R14 ;  /* 0x0000000e2f0e7220 */ /* 0x000fe20000400000 */
[----:B------:R-:W-:Y:S01]  /*6a30*/  HADD2.F32 R60, -RZ, R60.H1_H1 ;  /* 0x3000003cff3c7230 */ /* 0x000fe20000004100 */
[----:B------:R-:W-:Y:S01]  /*6a40*/  F2FP.SATFINITE.E4M3.F32.PACK_AB_MERGE_C R93, R11, R10, RZ ;  /* 0x0000000a0b5d723e */ /* 0x000fe200048070ff */
[----:B------:R-:W-:Y:S02]  /*6a50*/  HADD2.F32 R51, -RZ, R77.H0_H0 ;  /* 0x2000004dff337230 */ /* 0x000fe40000004100 */
[----:B------:R-:W-:Y:S01]  /*6a60*/  FFMA R14, R49, R59, R14 ;  /* 0x0000003b310e7223 */ /* 0x000fe2000000000e */
[----:B------:R-:W-:Y:S01]  /*6a70*/  FMUL R15, R47, R15 ;  /* 0x0000000f2f0f7220 */ /* 0x000fe20000400000 */
[--C-:B------:R-:W-:Y:S01]  /*6a80*/  HADD2.F32 R63, -RZ, R64.reuse.H0_H0 ;  /* 0x20000040ff3f7230 */ /* 0x100fe20000004100 */
[----:B------:R-:W-:Y:S01]  /*6a90*/  F2FP.SATFINITE.E4M3.F32.PACK_AB_MERGE_C R93, R9, R8, R93 ;  /* 0x00000008095d723e */ /* 0x000fe2000480705d */
[----:B------:R-:W-:Y:S02]  /*6aa0*/  HADD2.F32 R64, -RZ, R64.H1_H1 ;  /* 0x30000040ff407230 */ /* 0x000fe40000004100 */
[C---:B------:R-:W-:Y:S01]  /*6ab0*/  FFMA R15, R49.reuse, R60, R15 ;  /* 0x0000003c310f7223 */ /* 0x040fe2000000000f */
[C---:B------:R-:W-:Y:S01]  /*6ac0*/  FFMA R16, R49.reuse, R61, R16 ;  /* 0x0000003d31107223 */ /* 0x040fe20000000010 */
[----:B------:R-:W-:Y:S01]  /*6ad0*/  FFMA R17, R49, R62, R17 ;  /* 0x0000003e31117223 */ /* 0x000fe20000000011 */
[C---:B------:R-:W-:Y:S01]  /*6ae0*/  FMUL R18, R47.reuse, R18 ;  /* 0x000000122f127220 */ /* 0x040fe20000400000 */
[C---:B------:R-:W-:Y:S01]  /*6af0*/  FMUL R19, R47.reuse, R19 ;  /* 0x000000132f137220 */ /* 0x040fe20000400000 */
[--C-:B------:R-:W-:Y:S02]  /*6b00*/  HADD2.F32 R66, -RZ, R68.reuse.H0_H0 ;  /* 0x20000044ff427230 */ /* 0x100fe40000004100 */
[----:B------:R-:W-:Y:S01]  /*6b10*/  FMUL R3, R47, R22 ;  /* 0x000000162f037220 */ /* 0x000fe20000400000 */
[C---:B------:R-:W-:Y:S01]  /*6b20*/  FFMA R18, R49.reuse, R63, R18 ;  /* 0x0000003f31127223 */ /* 0x040fe20000000012 */
[----:B------:R-:W-:Y:S02]  /*6b30*/  HADD2.F32 R68, -RZ, R68.H1_H1 ;  /* 0x30000044ff447230 */ /* 0x000fe40000004100 */
[----:B------:R-:W-:Y:S01]  /*6b40*/  FFMA R19, R49, R64, R19 ;  /* 0x0000004031137223 */ /* 0x000fe20000000013 */
[----:B------:R-:W-:Y:S01]  /*6b50*/  FMUL R23, R47, R23 ;  /* 0x000000172f177220 */ /* 0x000fe20000400000 */
[C---:B------:R-:W-:Y:S01]  /*6b60*/  FFMA R0, R49.reuse, R65, R0 ;  /* 0x0000004131007223 */ /* 0x040fe20000000000 */
[C---:B------:R-:W-:Y:S01]  /*6b70*/  FFMA R2, R49.reuse, R67, R2 ;  /* 0x0000004331027223 */ /* 0x040fe20000000002 */
[--C-:B------:R-:W-:Y:S02]  /*6b80*/  HADD2.F32 R71, -RZ, R72.reuse.H0_H0 ;  /* 0x20000048ff477230 */ /* 0x100fe40000004100 */
[----:B------:R-:W-:Y:S01]  /*6b90*/  FFMA R3, R49, R66, R3 ;  /* 0x0000004231037223 */ /* 0x000fe20000000003 */
[----:B------:R-:W-:Y:S02]  /*6ba0*/  HADD2.F32 R72, -RZ, R72.H1_H1 ;  /* 0x30000048ff487230 */ /* 0x000fe40000004100 */
[----:B------:R-:W-:Y:S01]  /*6bb0*/  FMUL R22, R47, R26 ;  /* 0x0000001a2f167220 */ /* 0x000fe20000400000 */
        /* <DEDUP_REMOVED lines=18> */
[----:B------:R-:W-:Y:S01]  /*6ce0*/  F2FP.SATFINITE.E4M3.F32.PACK_AB_MERGE_C R94, R15, R14, RZ ;  /* 0x0000000e0f5e723e */ /* 0x000fe200048070ff */
[----:B------:R-:W-:Y:S01]  /*6cf0*/  FFMA R28, R49, R51, R28 ;  /* 0x00000033311c7223 */ /* 0x000fe2000000001c */
[----:B------:R-:W-:Y:S01]  /*6d00*/  F2FP.SATFINITE.E4M3.F32.PACK_AB_MERGE_C R95, R19, R18, RZ ;  /* 0x00000012135f723e */ /* 0x000fe200048070ff */
[C---:B------:R-:W-:Y:S01]  /*6d10*/  FFMA R29, R49.reuse, R48, R29 ;  /* 0x00000030311d7223 */ /* 0x040fe2000000001d */
[C---:B------:R-:W-:Y:S01]  /*6d20*/  FFMA R30, R49.reuse, R77, R30 ;  /* 0x0000004d311e7223 */ /* 0x040fe2000000001e */
[----:B------:R-:W-:Y:S01]  /*6d30*/  FFMA R35, R49, R50, R35 ;  /* 0x0000003231237223 */ /* 0x000fe20000000023 */
[----:B------:R-:W-:Y:S02]  /*6d40*/  F2FP.SATFINITE.E4M3.F32.PACK_AB_MERGE_C R94, R13, R12, R94 ;  /* 0x0000000c0d5e723e */ /* 0x000fe4000480705e */
[----:B------:R-:W-:Y:S02]  /*6d50*/  F2FP.SATFINITE.E4M3.F32.PACK_AB_MERGE_C R95, R17, R16, R95 ;  /* 0x00000010115f723e */ /* 0x000fe4000480705f */
[----:B------:R-:W-:Y:S02]  /*6d60*/  F2FP.SATFINITE.E4M3.F32.PACK_AB_MERGE_C R113, R23, R3, RZ ;  /* 0x000000031771723e */ /* 0x000fe400048070ff */
[----:B------:R-:W-:Y:S01]  /*6d70*/  F2FP.SATFINITE.E4M3.F32.PACK_AB_MERGE_C R114, R27, R22, RZ ;  /* 0x000000161b72723e */ /* 0x000fe200048070ff */
[----:B------:R1:W-:Y:S01]  /*6d80*/  STS.128 [R103+UR43+0x1400], R92 ;  /* 0x0014005c67007988 */ /* 0x0003e20008000c2b */
[----:B------:R-:W-:Y:S02]  /*6d90*/  F2FP.SATFINITE.E4M3.F32.PACK_AB_MERGE_C R116, R31, R26, RZ ;  /* 0x0000001a1f74723e */ /* 0x000fe400048070ff */
[----:B------:R-:W-:Y:S02]  /*6da0*/  F2FP.SATFINITE.E4M3.F32.PACK_AB_MERGE_C R117, R35, R30, RZ ;  /* 0x0000001e2375723e */ /* 0x000fe400048070ff */
[----:B------:R-:W-:Y:S02]  /*6db0*/  F2FP.SATFINITE.E4M3.F32.PACK_AB_MERGE_C R112, R2, R0, R113 ;  /* 0x000000000270723e */ /* 0x000fe40004807071 */
[----:B------:R-:W-:Y:S02]  /*6dc0*/  F2FP.SATFINITE.E4M3.F32.PACK_AB_MERGE_C R113, R21, R20, R114 ;  /* 0x000000141571723e */ /* 0x000fe40004807072 */
[----:B------:R-:W-:Y:S02]  /*6dd0*/  F2FP.SATFINITE.E4M3.F32.PACK_AB_MERGE_C R114, R25, R24, R116 ;  /* 0x000000181972723e */ /* 0x000fe40004807074 */
[----:B------:R-:W-:Y:S02]  /*6de0*/  F2FP.SATFINITE.E4M3.F32.PACK_AB_MERGE_C R115, R29, R28, R117 ;  /* 0x0000001c1d73723e */ /* 0x000fe40004807075 */
[----:B------:R-:W-:Y:S03]  /*6df0*/  IADD3 R116, PT, PT, R44, 0x1, RZ ;  /* 0x000000012c747810 */ /* 0x000fe60007ffe0ff */
[----:B------:R1:W-:Y:S01]  /*6e00*/  STS.128 [R102+0x1010], R112 ;  /* 0x0010107066007388 */ /* 0x0003e20000000c00 */
[----:B------:R-:W-:Y:S01]  /*6e10*/  @!PT LDS RZ, [RZ] ;  /* 0x00000000fffff984 */ /* 0x000fe20000000800 */
[----:B------:R-:W-:Y:S01]  /*6e20*/  @!PT LDS RZ, [RZ] ;  /* 0x00000000fffff984 */ /* 0x000fe20000000800 */
[----:B------:R-:W-:Y:S01]  /*6e30*/  @!PT LDS RZ, [RZ] ;  /* 0x00000000fffff984 */ /* 0x000fe20000000800 */
[----:B------:R-:W-:Y:S01]  /*6e40*/  @!PT LDS RZ, [RZ] ;  /* 0x00000000fffff984 */ /* 0x000fe20000000800 */
[----:B------:R3:W-:Y:S07]  /*6e50*/  MEMBAR.ALL.CTA ;  /* 0x0000000000007992 */ /* 0x0007ee0000008000 */
[----:B---3--:R-:W3:Y:S02]  /*6e60*/  FENCE.VIEW.ASYNC.S ;  /* 0x00000000000073c6 */ /* 0x008ee40000000000 */
[----:B---3--:R-:W-:Y:S06]  /*6e70*/  BAR.SYNC.DEFER_BLOCKING 0x1, 0x80 ;  /* 0x0042000000007b1d */ /* 0x008fec0000010000 */
[----:B------:R-:W-:Y:S05]  /*6e80*/  @P0 BRA `(.L_x_117) ;  /* 0x0000000000340947 */ /* 0x000fea0003800000 */
[----:B------:R-:W-:Y:S01]  /*6e90*/  UIADD3 UR12, UPT, UPT, UR43, 0x1400, URZ ;  /* 0x000014002b0c7890 */ /* 0x000fe2000fffe0ff */
[----:B------:R-:W-:Y:S01]  /*6ea0*/  R2UR UR9, R91 ;  /* 0x000000005b0972ca */ /* 0x000fe200000e0000 */
[----:B------:R-:W-:Y:S01]  /*6eb0*/  UIADD3 UR10, UP0, UPT, UR46, 0x680, URZ ;  /* 0x000006802e0a7890 */ /* 0x000fe2000ff1e0ff */
[----:B------:R-:W-:Y:S01]  /*6ec0*/  R2UR UR8, R97 ;  /* 0x00000000610872ca */ /* 0x000fe200000e0000 */
[----:B------:R-:W-:Y:S02]  /*6ed0*/  UMOV UR7, UR36 ;  /* 0x0000002400077c82 */ /* 0x000fe40008000000 */
[----:B------:R-:W-:Y:S01]  /*6ee0*/  IMAD.U32 R109, RZ, RZ, UR12 ;  /* 0x0000000cff6d7e24 */ /* 0x000fe2000f8e00ff */
[----:B------:R-:W-:Y:S04]  /*6ef0*/  UIADD3.X UR11, UPT, UPT, URZ, UR47, URZ, UP0, !UPT ;  /* 0x0000002fff0b7290 */ /* 0x000fe800087fe4ff */
[----:B------:R-:W-:Y:S03]  /*6f00*/  R2UR UR4, R109 ;  /* 0x000000006d0472ca */ /* 0x000fe600000e0000 */
[----:B------:R-:W-:Y:S02]  /*6f10*/  USHF.L.U32 UR5, UR9, 0x6, URZ ;  /* 0x0000000609057899 */ /* 0x000fe400080006ff */
[----:B------:R-:W-:Y:S09]  /*6f20*/  USHF.L.U32 UR6, UR8, 0x6, URZ ;  /* 0x0000000608067899 */ /* 0x000ff200080006ff */
[----:B------:R3:W-:Y:S01]  /*6f30*/  UTMASTG.3D [UR4], [UR10] ;  /* 0x000000040a0073b5 */ /* 0x0007e20008010000 */
[----:B------:R0:W-:Y:S01]  /*6f40*/  UTMACMDFLUSH ;  /* 0x00000000000079b7 */ /* 0x0001e20000000000 */
[----:B---3--:R-:W-:Y:S04]  /*6f50*/  DEPBAR.LE SB0, 0x0 ;  /* 0x000080000000791a */ /* 0x008fe80000000000 */
.L_x_117:
[----:B------:R-:W-:Y:S05]  /*6f60*/  BSYNC.RECONVERGENT B0 ;  /* 0x0000000000007941 */ /* 0x000fea0003800200 */
.L_x_116:
[----:B------:R-:W-:Y:S01]  /*6f70*/  BAR.SYNC.DEFER_BLOCKING 0x1, 0x80 ;  /* 0x0042000000007b1d */ /* 0x000fe20000010000 */
[----:B------:R-:W-:Y:S01]  /*6f80*/  ISETP.NE.AND P2, PT, R110, RZ, PT ;  /* 0x000000ff6e00720c */ /* 0x000fe20003f45270 */
[----:B------:R-:W-:Y:S01]  /*6f90*/  IMAD.IADD R91, R43, 0x1, R79 ;  /* 0x000000012b5b7824 */ /* 0x000fe200078e024f */
[----:B------:R-:W-:Y:S01]  /*6fa0*/  ISETP.NE.AND P0, PT, R111, 0x2, PT ;  /* 0x000000026f00780c */ /* 0x000fe20003f05270 */
[----:B------:R-:W-:Y:S01]  /*6fb0*/  IMAD.IADD R97, R45, 0x1, R90 ;  /* 0x000000012d617824 */ /* 0x000fe200078e025a */
[----:B------:R-:W-:Y:S02]  /*6fc0*/  ISETP.NE.AND P1, PT, R116, 0x4, PT ;  /* 0x000000047400780c */ /* 0x000fe40003f25270 */
[----:B------:R-:W-:Y:S02]  /*6fd0*/  SEL R0, RZ, 0x1, P0 ;  /* 0x00000001ff007807 */ /* 0x000fe40000000000 */
[----:B------:R-:W-:Y:S02]  /*6fe0*/  SEL R3, RZ, 0x1, P1 ;  /* 0x00000001ff037807 */ /* 0x000fe40000800000 */
[----:B------:R-:W-:Y:S02]  /*6ff0*/  LOP3.LUT R107, R107, R0, RZ, 0x3c, !PT ;  /* 0x000000006b6b7212 */ /* 0x000fe400078e3cff */
[----:B------:R-:W-:Y:S02]  /*7000*/  LOP3.LUT R108, R108, R3, RZ, 0x3c, !PT ;  /* 0x000000036c6c7212 */ /* 0x000fe400078e3cff */
[----:B------:R-:W-:Y:S02]  /*7010*/  @P2 R2UR UR36, R105 ;  /* 0x00000000692422ca */ /* 0x000fe400000e0000 */
[----:B------:R-:W-:Y:S02]  /*7020*/  SEL R111, R111, RZ, P0 ;  /* 0x000000ff6f6f7207 */ /* 0x000fe40000000000 */
[----:B------:R-:W-:Y:S01]  /*7030*/  SEL R44, R116, RZ, P1 ;  /* 0x000000ff742c7207 */ /* 0x000fe20000800000 */
[----:B------:R-:W-:Y:S10]  /*7040*/  @P2 BRA `(.L_x_118) ;  /* 0xffffffe400842947 */ /* 0x000ff4000383ffff */
[----:B------:R-:W-:Y:S05]  /*7050*/  EXIT ;  /* 0x000000000000794d */ /* 0x000fea0003800000 */
.L_x_20:
[----:B--2---:R2:W1:Y:S02]  /*7060*/  SYNCS.PHASECHK.TRANS64.TRYWAIT P0, [R3+URZ+0x240], R2 ;  /* 0x00024002030075a7 */ /* 0x00446400080011ff */
[----:B-1----:R-:W-:Y:S05]  /*7070*/  @!P0 NANOSLEEP.SYNCS 0x989680 ;  /* 0x009896800000895d */ /* 0x002fea0003900000 */
[----:B------:R-:W1:Y:S02]  /*7080*/  @!P0 SYNCS.PHASECHK.TRANS64 P0, [R3+URZ+0x240], R2 ;  /* 0x00024002030085a7 */ /* 0x000e6400080010ff */
[----:B-1----:R-:W-:Y:S05]  /*7090*/  @!P0 BRA `(.L_x_20) ;  /* 0xfffffffc00f08947 */ /* 0x002fea000383ffff */
[----:B------:R-:W-:Y:S05]  /*70a0*/  BRA `(.L_x_119) ;  /* 0xffffffa400f87947 */ /* 0x000fea000383ffff */
.L_x_23:
[----:B-1----:R-:W-:-:S07]  /*70b0*/  MOV R2, UR33 ;  /* 0x0000002100027c02 */ /* 0x002fce0008000f00 */
.L_x_120:
[----:B-1----:R1:W2:Y:S02]  /*70c0*/  SYNCS.PHASECHK.TRANS64.TRYWAIT P0, [R2+URZ+0xd8], R5 ;  /* 0x0000d805020075a7 */ /* 0x0022a400080011ff */
[----:B--2---:R-:W-:Y:S05]  /*70d0*/  @!P0 NANOSLEEP.SYNCS 0x989680 ;  /* 0x009896800000895d */ /* 0x004fea0003900000 */
[----:B------:R-:W2:Y:S02]  /*70e0*/  @!P0 SYNCS.PHASECHK.TRANS64 P0, [R2+URZ+0xd8], R5 ;  /* 0x0000d805020085a7 */ /* 0x000ea400080010ff */
[----:B--2---:R-:W-:Y:S05]  /*70f0*/  @!P0 BRA `(.L_x_120) ;  /* 0xfffffffc00f08947 */ /* 0x004fea000383ffff */
[----:B------:R-:W-:Y:S05]  /*7100*/  BRA `(.L_x_22) ;  /* 0xffffffa800487947 */ /* 0x000fea000383ffff */
.L_x_29:
[----:B-1----:R-:W-:-:S07]  /*7110*/  MOV R2, UR17 ;  /* 0x0000001100027c02 */ /* 0x002fce0008000f00 */
.L_x_121:
[----:B-1----:R1:W2:Y:S02]  /*7120*/  SYNCS.PHASECHK.TRANS64.TRYWAIT P0, [R2+URZ+0xd8], R5 ;  /* 0x0000d805020075a7 */ /* 0x0022a400080011ff */
[----:B--2---:R-:W-:Y:S05]  /*7130*/  @!P0 NANOSLEEP.SYNCS 0x989680 ;  /* 0x009896800000895d */ /* 0x004fea0003900000 */
[----:B------:R-:W2:Y:S02]  /*7140*/  @!P0 SYNCS.PHASECHK.TRANS64 P0, [R2+URZ+0xd8], R5 ;  /* 0x0000d805020085a7 */ /* 0x000ea400080010ff */
[----:B--2---:R-:W-:Y:S05]  /*7150*/  @!P0 BRA `(.L_x_121) ;  /* 0xfffffffc00f08947 */ /* 0x004fea000383ffff */
[----:B------:R-:W-:Y:S05]  /*7160*/  BRA `(.L_x_28) ;  /* 0xffffffa800ec7947 */ /* 0x000fea000383ffff */
.L_x_33:
[----:B-1----:R1:W2:Y:S02]  /*7170*/  SYNCS.PHASECHK.TRANS64.TRYWAIT P0, [R2+URZ+0x1d0], R3 ;  /* 0x0001d003020075a7 */ /* 0x0022a400080011ff */
[----:B--2---:R-:W-:Y:S05]  /*7180*/  @!P0 NANOSLEEP.SYNCS 0x989680 ;  /* 0x009896800000895d */ /* 0x004fea0003900000 */
[----:B------:R-:W2:Y:S02]  /*7190*/  @!P0 SYNCS.PHASECHK.TRANS64 P0, [R2+URZ+0x1d0], R3 ;  /* 0x0001d003020085a7 */ /* 0x000ea400080010ff */
[----:B--2---:R-:W-:Y:S05]  /*71a0*/  @!P0 BRA `(.L_x_33) ;  /* 0xfffffffc00f08947 */ /* 0x004fea000383ffff */
[----:B------:R-:W-:Y:S05]  /*71b0*/  BRA `(.L_x_122) ;  /* 0xffffffac00787947 */ /* 0x000fea000383ffff */
.L_x_37:
[----:B----4-:R-:W-:-:S07]  /*71c0*/  MOV R0, UR5 ;  /* 0x0000000500007c02 */ /* 0x010fce0008000f00 */
.L_x_123:
[----:B-1----:R1:W2:Y:S02]  /*71d0*/  SYNCS.PHASECHK.TRANS64.TRYWAIT P0, [R0+URZ], R3 ;  /* 0x00000003000075a7 */ /* 0x0022a400080011ff */
[----:B--2---:R-:W-:Y:S05]  /*71e0*/  @!P0 NANOSLEEP.SYNCS 0x989680 ;  /* 0x009896800000895d */ /* 0x004fea0003900000 */
[----:B------:R-:W2:Y:S02]  /*71f0*/  @!P0 SYNCS.PHASECHK.TRANS64 P0, [R0+URZ], R3 ;  /* 0x00000003000085a7 */ /* 0x000ea400080010ff */
[----:B--2---:R-:W-:Y:S05]  /*7200*/  @!P0 BRA `(.L_x_123) ;  /* 0xfffffffc00f08947 */ /* 0x004fea000383ffff */
[----:B------:R-:W-:Y:S05]  /*7210*/  BRA `(.L_x_124) ;  /* 0xffffffb000e87947 */ /* 0x000fea000383ffff */
.L_x_38:
[----:B----4-:R-:W-:-:S07]  /*7220*/  MOV R0, UR5 ;  /* 0x0000000500007c02 */ /* 0x010fce0008000f00 */
.L_x_125:
[----:B-1----:R1:W2:Y:S02]  /*7230*/  SYNCS.PHASECHK.TRANS64.TRYWAIT P0, [R0+URZ], R3 ;  /* 0x00000003000075a7 */ /* 0x0022a400080011ff */
[----:B--2---:R-:W-:Y:S05]  /*7240*/  @!P0 NANOSLEEP.SYNCS 0x989680 ;  /* 0x009896800000895d */ /* 0x004fea0003900000 */
[----:B------:R-:W2:Y:S02]  /*7250*/  @!P0 SYNCS.PHASECHK.TRANS64 P0, [R0+URZ], R3 ;  /* 0x00000003000085a7 */ /* 0x000ea400080010ff */
[----:B--2---:R-:W-:Y:S05]  /*7260*/  @!P0 BRA `(.L_x_125) ;  /* 0xfffffffc00f08947 */ /* 0x004fea000383ffff */
[----:B------:R-:W-:Y:S05]  /*7270*/  BRA `(.L_x_126) ;  /* 0xffffffb000f47947 */ /* 0x000fea000383ffff */
.L_x_39:
[----:B----4-:R-:W-:-:S07]  /*7280*/  MOV R0, UR5 ;  /* 0x0000000500007c02 */ /* 0x010fce0008000f00 */
.L_x_127:
[----:B-1----:R1:W2:Y:S02]  /*7290*/  SYNCS.PHASECHK.TRANS64.TRYWAIT P0, [R0+URZ], R3 ;  /* 0x00000003000075a7 */ /* 0x0022a400080011ff */
[----:B--2---:R-:W-:Y:S05]  /*72a0*/  @!P0 NANOSLEEP.SYNCS 0x989680 ;  /* 0x009896800000895d */ /* 0x004fea0003900000 */
[----:B------:R-:W2:Y:S02]  /*72b0*/  @!P0 SYNCS.PHASECHK.TRANS64 P0, [R0+URZ], R3 ;  /* 0x00000003000085a7 */ /* 0x000ea400080010ff */
[----:B--2---:R-:W-:Y:S05]  /*72c0*/  @!P0 BRA `(.L_x_127) ;  /* 0xfffffffc00f08947 */ /* 0x004fea000383ffff */
[----:B------:R-:W-:Y:S05]  /*72d0*/  BRA `(.L_x_128) ;  /* 0xffffffb400007947 */ /* 0x000fea000383ffff */
.L_x_40:
[----:B----4-:R-:W-:-:S07]  /*72e0*/  MOV R0, UR5 ;  /* 0x0000000500007c02 */ /* 0x010fce0008000f00 */
.L_x_129:
[----:B-1----:R1:W2:Y:S02]  /*72f0*/  SYNCS.PHASECHK.TRANS64.TRYWAIT P0, [R0+URZ], R3 ;  /* 0x00000003000075a7 */ /* 0x0022a400080011ff */
[----:B--2---:R-:W-:Y:S05]  /*7300*/  @!P0 NANOSLEEP.SYNCS 0x989680 ;  /* 0x009896800000895d */ /* 0x004fea0003900000 */
[----:B------:R-:W2:Y:S02]  /*7310*/  @!P0 SYNCS.PHASECHK.TRANS64 P0, [R0+URZ], R3 ;  /* 0x00000003000085a7 */ /* 0x000ea400080010ff */
[----:B--2---:R-:W-:Y:S05]  /*7320*/  @!P0 BRA `(.L_x_129) ;  /* 0xfffffffc00f08947 */ /* 0x004fea000383ffff */
[----:B------:R-:W-:Y:S05]  /*7330*/  BRA `(.L_x_130) ;  /* 0xffffffb4000c7947 */ /* 0x000fea000383ffff */
.L_x_41:
[----:B----4-:R-:W-:-:S07]  /*7340*/  MOV R0, UR5 ;  /* 0x0000000500007c02 */ /* 0x010fce0008000f00 */
.L_x_131:
[----:B-1----:R1:W2:Y:S02]  /*7350*/  SYNCS.PHASECHK.TRANS64.TRYWAIT P0, [R0+URZ], R3 ;  /* 0x00000003000075a7 */ /* 0x0022a400080011ff */
[----:B--2---:R-:W-:Y:S05]  /*7360*/  @!P0 NANOSLEEP.SYNCS 0x989680 ;  /* 0x009896800000895d */ /* 0x004fea0003900000 */
[----:B------:R-:W2:Y:S02]  /*7370*/  @!P0 SYNCS.PHASECHK.TRANS64 P0, [R0+URZ], R3 ;  /* 0x00000003000085a7 */ /* 0x000ea400080010ff */
[----:B--2---:R-:W-:Y:S05]  /*7380*/  @!P0 BRA `(.L_x_131) ;  /* 0xfffffffc00f08947 */ /* 0x004fea000383ffff */
[----:B------:R-:W-:Y:S05]  /*7390*/  BRA `(.L_x_132) ;  /* 0xffffffb400187947 */ /* 0x000fea000383ffff */
.L_x_42:
[----:B----4-:R-:W-:-:S07]  /*73a0*/  MOV R0, UR5 ;  /* 0x0000000500007c02 */ /* 0x010fce0008000f00 */
.L_x_133:
[----:B-1----:R1:W2:Y:S02]  /*73b0*/  SYNCS.PHASECHK.TRANS64.TRYWAIT P0, [R0+URZ], R3 ;  /* 0x00000003000075a7 */ /* 0x0022a400080011ff */
[----:B--2---:R-:W-:Y:S05]  /*73c0*/  @!P0 NANOSLEEP.SYNCS 0x989680 ;  /* 0x009896800000895d */ /* 0x004fea0003900000 */
[----:B------:R-:W2:Y:S02]  /*73d0*/  @!P0 SYNCS.PHASECHK.TRANS64 P0, [R0+URZ], R3 ;  /* 0x00000003000085a7 */ /* 0x000ea400080010ff */
[----:B--2---:R-:W-:Y:S05]  /*73e0*/  @!P0 BRA `(.L_x_133) ;  /* 0xfffffffc00f08947 */ /* 0x004fea000383ffff */
[----:B------:R-:W-:Y:S05]  /*73f0*/  BRA `(.L_x_134) ;  /* 0xffffffb400247947 */ /* 0x000fea000383ffff */
.L_x_43:
[----:B----4-:R-:W-:-:S07]  /*7400*/  MOV R0, UR5 ;  /* 0x0000000500007c02 */ /* 0x010fce0008000f00 */
.L_x_135:
[----:B-1----:R1:W2:Y:S02]  /*7410*/  SYNCS.PHASECHK.TRANS64.TRYWAIT P0, [R0+URZ], R3 ;  /* 0x00000003000075a7 */ /* 0x0022a400080011ff */
[----:B--2---:R-:W-:Y:S05]  /*7420*/  @!P0 NANOSLEEP.SYNCS 0x989680 ;  /* 0x009896800000895d */ /* 0x004fea0003900000 */
[----:B------:R-:W2:Y:S02]  /*7430*/  @!P0 SYNCS.PHASECHK.TRANS64 P0, [R0+URZ], R3 ;  /* 0x00000003000085a7 */ /* 0x000ea400080010ff */
[----:B--2---:R-:W-:Y:S05]  /*7440*/  @!P0 BRA `(.L_x_135) ;  /* 0xfffffffc00f08947 */ /* 0x004fea000383ffff */
[----:B------:R-:W-:Y:S05]  /*7450*/  BRA `(.L_x_136) ;  /* 0xffffffb400307947 */ /* 0x000fea000383ffff */
.L_x_44:
[----:B----4-:R-:W-:-:S07]  /*7460*/  MOV R0, UR5 ;  /* 0x0000000500007c02 */ /* 0x010fce0008000f00 */
.L_x_137:
[----:B-1----:R1:W2:Y:S02]  /*7470*/  SYNCS.PHASECHK.TRANS64.TRYWAIT P0, [R0+URZ], R3 ;  /* 0x00000003000075a7 */ /* 0x0022a400080011ff */
[----:B--2---:R-:W-:Y:S05]  /*7480*/  @!P0 NANOSLEEP.SYNCS 0x989680 ;  /* 0x009896800000895d */ /* 0x004fea0003900000 */
[----:B------:R-:W2:Y:S02]  /*7490*/  @!P0 SYNCS.PHASECHK.TRANS64 P0, [R0+URZ], R3 ;  /* 0x00000003000085a7 */ /* 0x000ea400080010ff */
[----:B--2---:R-:W-:Y:S05]  /*74a0*/  @!P0 BRA `(.L_x_137) ;  /* 0xfffffffc00f08947 */ /* 0x004fea000383ffff */
[----:B------:R-:W-:Y:S05]  /*74b0*/  BRA `(.L_x_138) ;  /* 0xffffffb4003c7947 */ /* 0x000fea000383ffff */
.L_x_45:
[----:B----4-:R-:W-:-:S07]  /*74c0*/  MOV R0, UR5 ;  /* 0x0000000500007c02 */ /* 0x010fce0008000f00 */
.L_x_139:
[----:B-1----:R1:W2:Y:S02]  /*74d0*/  SYNCS.PHASECHK.TRANS64.TRYWAIT P0, [R0+URZ], R3 ;  /* 0x00000003000075a7 */ /* 0x0022a400080011ff */
[----:B--2---:R-:W-:Y:S05]  /*74e0*/  @!P0 NANOSLEEP.SYNCS 0x989680 ;  /* 0x009896800000895d */ /* 0x004fea0003900000 */
[----:B------:R-:W2:Y:S02]  /*74f0*/  @!P0 SYNCS.PHASECHK.TRANS64 P0, [R0+URZ], R3 ;  /* 0x00000003000085a7 */ /* 0x000ea400080010ff */
[----:B--2---:R-:W-:Y:S05]  /*7500*/  @!P0 BRA `(.L_x_139) ;  /* 0xfffffffc00f08947 */ /* 0x004fea000383ffff */
[----:B------:R-:W-:Y:S05]  /*7510*/  BRA `(.L_x_140) ;  /* 0xffffffb400487947 */ /* 0x000fea000383ffff */
.L_x_46:
[----:B----4-:R-:W-:-:S07]  /*7520*/  MOV R0, UR5 ;  /* 0x0000000500007c02 */ /* 0x010fce0008000f00 */
.L_x_141:
[----:B-1----:R1:W2:Y:S02]  /*7530*/  SYNCS.PHASECHK.TRANS64.TRYWAIT P0, [R0+URZ], R3 ;  /* 0x00000003000075a7 */ /* 0x0022a400080011ff */
[----:B--2---:R-:W-:Y:S05]  /*7540*/  @!P0 NANOSLEEP.SYNCS 0x989680 ;  /* 0x009896800000895d */ /* 0x004fea0003900000 */
[----:B------:R-:W2:Y:S02]  /*7550*/  @!P0 SYNCS.PHASECHK.TRANS64 P0, [R0+URZ], R3 ;  /* 0x00000003000085a7 */ /* 0x000ea400080010ff */
[----:B--2---:R-:W-:Y:S05]  /*7560*/  @!P0 BRA `(.L_x_141) ;  /* 0xfffffffc00f08947 */ /* 0x004fea000383ffff */
[----:B------:R-:W-:Y:S05]  /*7570*/  BRA `(.L_x_142) ;  /* 0xffffffb400547947 */ /* 0x000fea000383ffff */
.L_x_47:
[----:B----4-:R-:W-:-:S07]  /*7580*/  MOV R0, UR5 ;  /* 0x0000000500007c02 */ /* 0x010fce0008000f00 */
.L_x_143:
[----:B-1----:R1:W2:Y:S02]  /*7590*/  SYNCS.PHASECHK.TRANS64.TRYWAIT P0, [R0+URZ], R3 ;  /* 0x00000003000075a7 */ /* 0x0022a400080011ff */
[----:B--2---:R-:W-:Y:S05]  /*75a0*/  @!P0 NANOSLEEP.SYNCS 0x989680 ;  /* 0x009896800000895d */ /* 0x004fea0003900000 */
[----:B------:R-:W2:Y:S02]  /*75b0*/  @!P0 SYNCS.PHASECHK.TRANS64 P0, [R0+URZ], R3 ;  /* 0x00000003000085a7 */ /* 0x000ea400080010ff */
[----:B--2---:R-:W-:Y:S05]  /*75c0*/  @!P0 BRA `(.L_x_143) ;  /* 0xfffffffc00f08947 */ /* 0x004fea000383ffff */
[----:B------:R-:W-:Y:S05]  /*75d0*/  BRA `(.L_x_144) ;  /* 0xffffffb400607947 */ /* 0x000fea000383ffff */
.L_x_48:
[----:B----4-:R-:W-:-:S07]  /*75e0*/  MOV R0, UR5 ;  /* 0x0000000500007c02 */ /* 0x010fce0008000f00 */
.L_x_145:
[----:B-1----:R1:W2:Y:S02]  /*75f0*/  SYNCS.PHASECHK.TRANS64.TRYWAIT P0, [R0+URZ], R3 ;  /* 0x00000003000075a7 */ /* 0x0022a400080011ff */
[----:B--2---:R-:W-:Y:S05]  /*7600*/  @!P0 NANOSLEEP.SYNCS 0x989680 ;  /* 0x009896800000895d */ /* 0x004fea0003900000 */
[----:B------:R-:W2:Y:S02]  /*7610*/  @!P0 SYNCS.PHASECHK.TRANS64 P0, [R0+URZ], R3 ;  /* 0x00000003000085a7 */ /* 0x000ea400080010ff */
[----:B--2---:R-:W-:Y:S05]  /*7620*/  @!P0 BRA `(.L_x_145) ;  /* 0xfffffffc00f08947 */ /* 0x004fea000383ffff */
[----:B------:R-:W-:Y:S05]  /*7630*/  BRA `(.L_x_146) ;  /* 0xffffffb4006c7947 */ /* 0x000fea000383ffff */
.L_x_49:
[----:B----4-:R-:W-:-:S07]  /*7640*/  MOV R0, UR5 ;  /* 0x0000000500007c02 */ /* 0x010fce0008000f00 */
.L_x_147:
[----:B-1----:R1:W2:Y:S02]  /*7650*/  SYNCS.PHASECHK.TRANS64.TRYWAIT P0, [R0+URZ], R3 ;  /* 0x00000003000075a7 */ /* 0x0022a400080011ff */
[----:B--2---:R-:W-:Y:S05]  /*7660*/  @!P0 NANOSLEEP.SYNCS 0x989680 ;  /* 0x009896800000895d */ /* 0x004fea0003900000 */
[----:B------:R-:W2:Y:S02]  /*7670*/  @!P0 SYNCS.PHASECHK.TRANS64 P0, [R0+URZ], R3 ;  /* 0x00000003000085a7 */ /* 0x000ea400080010ff */
[----:B--2---:R-:W-:Y:S05]  /*7680*/  @!P0 BRA `(.L_x_147) ;  /* 0xfffffffc00f08947 */ /* 0x004fea000383ffff */
[----:B------:R-:W-:Y:S05]  /*7690*/  BRA `(.L_x_148) ;  /* 0xffffffb400787947 */ /* 0x000fea000383ffff */
.L_x_50:
[----:B----4-:R-:W-:-:S07]  /*76a0*/  MOV R0, UR5 ;  /* 0x0000000500007c02 */ /* 0x010fce0008000f00 */
.L_x_149:
[----:B-1----:R1:W2:Y:S02]  /*76b0*/  SYNCS.PHASECHK.TRANS64.TRYWAIT P0, [R0+URZ], R3 ;  /* 0x00000003000075a7 */ /* 0x0022a400080011ff */
[----:B--2---:R-:W-:Y:S05]  /*76c0*/  @!P0 NANOSLEEP.SYNCS 0x989680 ;  /* 0x009896800000895d */ /* 0x004fea0003900000 */
[----:B------:R-:W2:Y:S02]  /*76d0*/  @!P0 SYNCS.PHASECHK.TRANS64 P0, [R0+URZ], R3 ;  /* 0x00000003000085a7 */ /* 0x000ea400080010ff */
[----:B--2---:R-:W-:Y:S05]  /*76e0*/  @!P0 BRA `(.L_x_149) ;  /* 0xfffffffc00f08947 */ /* 0x004fea000383ffff */
[----:B------:R-:W-:Y:S05]  /*76f0*/  BRA `(.L_x_150) ;  /* 0xffffffb400847947 */ /* 0x000fea000383ffff */
.L_x_51:
[----:B----4-:R-:W-:-:S07]  /*7700*/  MOV R0, UR5 ;  /* 0x0000000500007c02 */ /* 0x010fce0008000f00 */
.L_x_151:
[----:B-1----:R1:W2:Y:S02]  /*7710*/  SYNCS.PHASECHK.TRANS64.TRYWAIT P0, [R0+URZ], R3 ;  /* 0x00000003000075a7 */ /* 0x0022a400080011ff */
[----:B--2---:R-:W-:Y:S05]  /*7720*/  @!P0 NANOSLEEP.SYNCS 0x989680 ;  /* 0x009896800000895d */ /* 0x004fea0003900000 */
[----:B------:R-:W2:Y:S02]  /*7730*/  @!P0 SYNCS.PHASECHK.TRANS64 P0, [R0+URZ], R3 ;  /* 0x00000003000085a7 */ /* 0x000ea400080010ff */
[----:B--2---:R-:W-:Y:S05]  /*7740*/  @!P0 BRA `(.L_x_151) ;  /* 0xfffffffc00f08947 */ /* 0x004fea000383ffff */
[----:B------:R-:W-:Y:S05]  /*7750*/  BRA `(.L_x_152) ;  /* 0xffffffb400907947 */ /* 0x000fea000383ffff */
.L_x_52:
[----:B----4-:R-:W-:-:S07]  /*7760*/  MOV R0, UR5 ;  /* 0x0000000500007c02 */ /* 0x010fce0008000f00 */
.L_x_153:
[----:B-1----:R1:W2:Y:S02]  /*7770*/  SYNCS.PHASECHK.TRANS64.TRYWAIT P0, [R0+URZ], R3 ;  /* 0x00000003000075a7 */ /* 0x0022a400080011ff */
[----:B--2---:R-:W-:Y:S05]  /*7780*/  @!P0 NANOSLEEP.SYNCS 0x989680 ;  /* 0x009896800000895d */ /* 0x004fea0003900000 */
[----:B------:R-:W2:Y:S02]  /*7790*/  @!P0 SYNCS.PHASECHK.TRANS64 P0, [R0+URZ], R3 ;  /* 0x00000003000085a7 */ /* 0x000ea400080010ff */
[----:B--2---:R-:W-:Y:S05]  /*77a0*/  @!P0 BRA `(.L_x_153) ;  /* 0xfffffffc00f08947 */ /* 0x004fea000383ffff */
[----:B------:R-:W-:Y:S05]  /*77b0*/  BRA `(.L_x_154) ;  /* 0xffffffb4009c7947 */ /* 0x000fea000383ffff */
.L_x_53:
[----:B----4-:R-:W-:-:S07]  /*77c0*/  MOV R0, UR5 ;  /* 0x0000000500007c02 */ /* 0x010fce0008000f00 */
.L_x_155:
[----:B-1----:R1:W2:Y:S02]  /*77d0*/  SYNCS.PHASECHK.TRANS64.TRYWAIT P0, [R0+URZ], R3 ;  /* 0x00000003000075a7 */ /* 0x0022a400080011ff */
[----:B--2---:R-:W-:Y:S05]  /*77e0*/  @!P0 NANOSLEEP.SYNCS 0x989680 ;  /* 0x009896800000895d */ /* 0x004fea0003900000 */
[----:B------:R-:W2:Y:S02]  /*77f0*/  @!P0 SYNCS.PHASECHK.TRANS64 P0, [R0+URZ], R3 ;  /* 0x00000003000085a7 */ /* 0x000ea400080010ff */
[----:B--2---:R-:W-:Y:S05]  /*7800*/  @!P0 BRA `(.L_x_155) ;  /* 0xfffffffc00f08947 */ /* 0x004fea000383ffff */
[----:B------:R-:W-:Y:S05]  /*7810*/  BRA `(.L_x_156) ;  /* 0xffffffb400a87947 */ /* 0x000fea000383ffff */
.L_x_54:
[----:B----4-:R-:W-:-:S07]  /*7820*/  MOV R0, UR5 ;  /* 0x0000000500007c02 */ /* 0x010fce0008000f00 */
.L_x_157:
[----:B-1----:R1:W2:Y:S02]  /*7830*/  SYNCS.PHASECHK.TRANS64.TRYWAIT P0, [R0+URZ], R3 ;  /* 0x00000003000075a7 */ /* 0x0022a400080011ff */
[----:B--2---:R-:W-:Y:S05]  /*7840*/  @!P0 NANOSLEEP.SYNCS 0x989680 ;  /* 0x009896800000895d */ /* 0x004fea0003900000 */
[----:B------:R-:W2:Y:S02]  /*7850*/  @!P0 SYNCS.PHASECHK.TRANS64 P0, [R0+URZ], R3 ;  /* 0x00000003000085a7 */ /* 0x000ea400080010ff */
[----:B--2---:R-:W-:Y:S05]  /*7860*/  @!P0 BRA `(.L_x_157) ;  /* 0xfffffffc00f08947 */ /* 0x004fea000383ffff */
[----:B------:R-:W-:Y:S05]  /*7870*/  BRA `(.L_x_158) ;  /* 0xffffffb400b47947 */ /* 0x000fea000383ffff */
.L_x_55:
[----:B----4-:R-:W-:-:S07]  /*7880*/  MOV R0, UR5 ;  /* 0x0000000500007c02 */ /* 0x010fce0008000f00 */
.L_x_159:
[----:B-1----:R1:W2:Y:S02]  /*7890*/  SYNCS.PHASECHK.TRANS64.TRYWAIT P0, [R0+URZ], R3 ;  /* 0x00000003000075a7 */ /* 0x0022a400080011ff */
[----:B--2---:R-:W-:Y:S05]  /*78a0*/  @!P0 NANOSLEEP.SYNCS 0x989680 ;  /* 0x009896800000895d */ /* 0x004fea0003900000 */
[----:B------:R-:W2:Y:S02]  /*78b0*/  @!P0 SYNCS.PHASECHK.TRANS64 P0, [R0+URZ], R3 ;  /* 0x00000003000085a7 */ /* 0x000ea400080010ff */
[----:B--2---:R-:W-:Y:S05]  /*78c0*/  @!P0 BRA `(.L_x_159) ;  /* 0xfffffffc00f08947 */ /* 0x004fea000383ffff */
[----:B------:R-:W-:Y:S05]  /*78d0*/  BRA `(.L_x_160) ;  /* 0xffffffb400c07947 */ /* 0x000fea000383ffff */
.L_x_56:
[----:B----4-:R-:W-:-:S07]  /*78e0*/  MOV R0, UR5 ;  /* 0x0000000500007c02 */ /* 0x010fce0008000f00 */
.L_x_161:
[----:B-1----:R1:W2:Y:S02]  /*78f0*/  SYNCS.PHASECHK.TRANS64.TRYWAIT P0, [R0+URZ], R3 ;  /* 0x00000003000075a7 */ /* 0x0022a400080011ff */
[----:B--2---:R-:W-:Y:S05]  /*7900*/  @!P0 NANOSLEEP.SYNCS 0x989680 ;  /* 0x009896800000895d */ /* 0x004fea0003900000 */
[----:B------:R-:W2:Y:S02]  /*7910*/  @!P0 SYNCS.PHASECHK.TRANS64 P0, [R0+URZ], R3 ;  /* 0x00000003000085a7 */ /* 0x000ea400080010ff */
[----:B--2---:R-:W-:Y:S05]  /*7920*/  @!P0 BRA `(.L_x_161) ;  /* 0xfffffffc00f08947 */ /* 0x004fea000383ffff */
[----:B------:R-:W-:Y:S05]  /*7930*/  BRA `(.L_x_162) ;  /* 0xffffffb400cc7947 */ /* 0x000fea000383ffff */
.L_x_57:
[----:B----4-:R-:W-:-:S07]  /*7940*/  MOV R0, UR5 ;  /* 0x0000000500007c02 */ /* 0x010fce0008000f00 */
.L_x_163:
[----:B-1----:R1:W2:Y:S02]  /*7950*/  SYNCS.PHASECHK.TRANS64.TRYWAIT P0, [R0+URZ], R3 ;  /* 0x00000003000075a7 */ /* 0x0022a400080011ff */
[----:B--2---:R-:W-:Y:S05]  /*7960*/  @!P0 NANOSLEEP.SYNCS 0x989680 ;  /* 0x009896800000895d */ /* 0x004fea0003900000 */
[----:B------:R-:W2:Y:S02]  /*7970*/  @!P0 SYNCS.PHASECHK.TRANS64 P0, [R0+URZ], R3 ;  /* 0x00000003000085a7 */ /* 0x000ea400080010ff */
[----:B--2---:R-:W-:Y:S05]  /*7980*/  @!P0 BRA `(.L_x_163) ;  /* 0xfffffffc00f08947 */ /* 0x004fea000383ffff */
[----:B------:R-:W-:Y:S05]  /*7990*/  BRA `(.L_x_164) ;  /* 0xffffffb400d87947 */ /* 0x000fea000383ffff */
.L_x_58:
[----:B----4-:R-:W-:-:S07]  /*79a0*/  MOV R0, UR5 ;  /* 0x0000000500007c02 */ /* 0x010fce0008000f00 */
.L_x_165:
[----:B-1----:R1:W2:Y:S02]  /*79b0*/  SYNCS.PHASECHK.TRANS64.TRYWAIT P0, [R0+URZ], R3 ;  /* 0x00000003000075a7 */ /* 0x0022a400080011ff */
[----:B--2---:R-:W-:Y:S05]  /*79c0*/  @!P0 NANOSLEEP.SYNCS 0x989680 ;  /* 0x009896800000895d */ /* 0x004fea0003900000 */
[----:B------:R-:W2:Y:S02]  /*79d0*/  @!P0 SYNCS.PHASECHK.TRANS64 P0, [R0+URZ], R3 ;  /* 0x00000003000085a7 */ /* 0x000ea400080010ff */
[----:B--2---:R-:W-:Y:S05]  /*79e0*/  @!P0 BRA `(.L_x_165) ;  /* 0xfffffffc00f08947 */ /* 0x004fea000383ffff */
[----:B------:R-:W-:Y:S05]  /*79f0*/  BRA `(.L_x_166) ;  /* 0xffffffb400e47947 */ /* 0x000fea000383ffff */
.L_x_59:
[----:B----4-:R-:W-:-:S07]  /*7a00*/  MOV R0, UR5 ;  /* 0x0000000500007c02 */ /* 0x010fce0008000f00 */
.L_x_167:
[----:B-1----:R1:W2:Y:S02]  /*7a10*/  SYNCS.PHASECHK.TRANS64.TRYWAIT P0, [R0+URZ], R3 ;  /* 0x00000003000075a7 */ /* 0x0022a400080011ff */
[----:B--2---:R-:W-:Y:S05]  /*7a20*/  @!P0 NANOSLEEP.SYNCS 0x989680 ;  /* 0x009896800000895d */ /* 0x004fea0003900000 */
[----:B------:R-:W2:Y:S02]  /*7a30*/  @!P0 SYNCS.PHASECHK.TRANS64 P0, [R0+URZ], R3 ;  /* 0x00000003000085a7 */ /* 0x000ea400080010ff */
[----:B--2---:R-:W-:Y:S05]  /*7a40*/  @!P0 BRA `(.L_x_167) ;  /* 0xfffffffc00f08947 */ /* 0x004fea000383ffff */
[----:B------:R-:W-:Y:S05]  /*7a50*/  BRA `(.L_x_168) ;  /* 0xffffffb400f07947 */ /* 0x000fea000383ffff */
.L_x_60:
[----:B----4-:R-:W-:-:S07]  /*7a60*/  MOV R0, UR5 ;  /* 0x0000000500007c02 */ /* 0x010fce0008000f00 */
.L_x_169:
[----:B-1----:R1:W2:Y:S02]  /*7a70*/  SYNCS.PHASECHK.TRANS64.TRYWAIT P0, [R0+URZ], R3 ;  /* 0x00000003000075a7 */ /* 0x0022a400080011ff */
[----:B--2---:R-:W-:Y:S05]  /*7a80*/  @!P0 NANOSLEEP.SYNCS 0x989680 ;  /* 0x009896800000895d */ /* 0x004fea0003900000 */
[----:B------:R-:W2:Y:S02]  /*7a90*/  @!P0 SYNCS.PHASECHK.TRANS64 P0, [R0+URZ], R3 ;  /* 0x00000003000085a7 */ /* 0x000ea400080010ff */
[----:B--2---:R-:W-:Y:S05]  /*7aa0*/  @!P0 BRA `(.L_x_169) ;  /* 0xfffffffc00f08947 */ /* 0x004fea000383ffff */
[----:B------:R-:W-:Y:S05]  /*7ab0*/  BRA `(.L_x_170) ;  /* 0xffffffb400fc7947 */ /* 0x000fea000383ffff */
.L_x_61:
[----:B----4-:R-:W-:-:S07]  /*7ac0*/  MOV R0, UR5 ;  /* 0x0000000500007c02 */ /* 0x010fce0008000f00 */
.L_x_171:
[----:B-1----:R1:W2:Y:S02]  /*7ad0*/  SYNCS.PHASECHK.TRANS64.TRYWAIT P0, [R0+URZ], R3 ;  /* 0x00000003000075a7 */ /* 0x0022a400080011ff */
[----:B--2---:R-:W-:Y:S05]  /*7ae0*/  @!P0 NANOSLEEP.SYNCS 0x989680 ;  /* 0x009896800000895d */ /* 0x004fea0003900000 */
[----:B------:R-:W2:Y:S02]  /*7af0*/  @!P0 SYNCS.PHASECHK.TRANS64 P0, [R0+URZ], R3 ;  /* 0x00000003000085a7 */ /* 0x000ea400080010ff */
[----:B--2---:R-:W-:Y:S05]  /*7b00*/  @!P0 BRA `(.L_x_171) ;  /* 0xfffffffc00f08947 */ /* 0x004fea000383ffff */
[----:B------:R-:W-:Y:S05]  /*7b10*/  BRA `(.L_x_172) ;  /* 0xffffffb800087947 */ /* 0x000fea000383ffff */
.L_x_62:
[----:B----4-:R-:W-:-:S07]  /*7b20*/  MOV R0, UR5 ;  /* 0x0000000500007c02 */ /* 0x010fce0008000f00 */
.L_x_173:
[----:B-1----:R1:W2:Y:S02]  /*7b30*/  SYNCS.PHASECHK.TRANS64.TRYWAIT P0, [R0+URZ], R3 ;  /* 0x00000003000075a7 */ /* 0x0022a400080011ff */
[----:B--2---:R-:W-:Y:S05]  /*7b40*/  @!P0 NANOSLEEP.SYNCS 0x989680 ;  /* 0x009896800000895d */ /* 0x004fea0003900000 */
[----:B------:R-:W2:Y:S02]  /*7b50*/  @!P0 SYNCS.PHASECHK.TRANS64 P0, [R0+URZ], R3 ;  /* 0x00000003000085a7 */ /* 0x000ea400080010ff */
[----:B--2---:R-:W-:Y:S05]  /*7b60*/  @!P0 BRA `(.L_x_173) ;  /* 0xfffffffc00f08947 */ /* 0x004fea000383ffff */
[----:B------:R-:W-:Y:S05]  /*7b70*/  BRA `(.L_x_174) ;  /* 0xffffffb800147947 */ /* 0x000fea000383ffff */
.L_x_65:
[----:B-1----:R1:W2:Y:S02]  /*7b80*/  SYNCS.PHASECHK.TRANS64.TRYWAIT P0, [R0+URZ+0x230], R5 ;  /* 0x00023005000075a7 */ /* 0x0022a400080011ff */
[----:B--2---:R-:W-:Y:S05]  /*7b90*/  @!P0 NANOSLEEP.SYNCS 0x989680 ;  /* 0x009896800000895d */ /* 0x004fea0003900000 */
[----:B------:R-:W2:Y:S02]  /*7ba0*/  @!P0 SYNCS.PHASECHK.TRANS64 P0, [R0+URZ+0x230], R5 ;  /* 0x00023005000085a7 */ /* 0x000ea400080010ff */
[----:B--2---:R-:W-:Y:S05]  /*7bb0*/  @!P0 BRA `(.L_x_65) ;  /* 0xfffffffc00f08947 */ /* 0x004fea000383ffff */
[----:B------:R-:W-:Y:S05]  /*7bc0*/  BRA `(.L_x_175) ;  /* 0xffffffb800707947 */ /* 0x000fea000383ffff */
.L_x_66:
[----:B------:R-:W-:-:S07]  /*7bd0*/  MOV R0, UR5 ;  /* 0x0000000500007c02 */ /* 0x000fce0008000f00 */
.L_x_176:
[----:B-1----:R1:W2:Y:S02]  /*7be0*/  SYNCS.PHASECHK.TRANS64.TRYWAIT P0, [R0+URZ+0x1e0], R5 ;  /* 0x0001e005000075a7 */ /* 0x0022a400080011ff */
[----:B--2---:R-:W-:Y:S05]  /*7bf0*/  @!P0 NANOSLEEP.SYNCS 0x989680 ;  /* 0x009896800000895d */ /* 0x004fea0003900000 */
[----:B------:R-:W2:Y:S02]  /*7c00*/  @!P0 SYNCS.PHASECHK.TRANS64 P0, [R0+URZ+0x1e0], R5 ;  /* 0x0001e005000085a7 */ /* 0x000ea400080010ff */
[----:B--2---:R-:W-:Y:S05]  /*7c10*/  @!P0 BRA `(.L_x_176) ;  /* 0xfffffffc00f08947 */ /* 0x004fea000383ffff */
[----:B------:R-:W-:Y:S05]  /*7c20*/  BRA `(.L_x_177) ;  /* 0xffffffb800807947 */ /* 0x000fea000383ffff */
.L_x_67:
[----:B-1----:R1:W2:Y:S02]  /*7c30*/  SYNCS.PHASECHK.TRANS64.TRYWAIT P1, [R0+URZ+0x1d0], R5 ;  /* 0x0001d005000075a7 */ /* 0x0022a400080211ff */
[----:B--2---:R-:W-:Y:S05]  /*7c40*/  @!P1 NANOSLEEP.SYNCS 0x989680 ;  /* 0x009896800000995d */ /* 0x004fea0003900000 */
[----:B------:R-:W2:Y:S02]  /*7c50*/  @!P1 SYNCS.PHASECHK.TRANS64 P1, [R0+URZ+0x1d0], R5 ;  /* 0x0001d005000095a7 */ /* 0x000ea400080210ff */
[----:B--2---:R-:W-:Y:S05]  /*7c60*/  @!P1 BRA `(.L_x_67) ;  /* 0xfffffffc00f09947 */ /* 0x004fea000383ffff */
[----:B------:R-:W-:Y:S05]  /*7c70*/  BRA `(.L_x_178) ;  /* 0xffffffb800b07947 */ /* 0x000fea000383ffff */
.L_x_70:
[----:B------:R-:W-:-:S07]  /*7c80*/  MOV R0, UR5 ;  /* 0x0000000500007c02 */ /* 0x000fce0008000f00 */
.L_x_179:
[----:B-1----:R1:W2:Y:S02]  /*7c90*/  SYNCS.PHASECHK.TRANS64.TRYWAIT P0, [R0+URZ+0x1e0], R3 ;  /* 0x0001e003000075a7 */ /* 0x0022a400080011ff */
[----:B--2---:R-:W-:Y:S05]  /*7ca0*/  @!P0 NANOSLEEP.SYNCS 0x989680 ;  /* 0x009896800000895d */ /* 0x004fea0003900000 */
[----:B------:R-:W2:Y:S02]  /*7cb0*/  @!P0 SYNCS.PHASECHK.TRANS64 P0, [R0+URZ+0x1e0], R3 ;  /* 0x0001e003000085a7 */ /* 0x000ea400080010ff */
[----:B--2---:R-:W-:Y:S05]  /*7cc0*/  @!P0 BRA `(.L_x_179) ;  /* 0xfffffffc00f08947 */ /* 0x004fea000383ffff */
[----:B------:R-:W-:Y:S05]  /*7cd0*/  BRA `(.L_x_69) ;  /* 0xffffffbc00047947 */ /* 0x000fea000383ffff */
.L_x_77:
[----:B-1----:R1:W2:Y:S02]  /*7ce0*/  SYNCS.PHASECHK.TRANS64.TRYWAIT P1, [R0+URZ+0x1d0], R5 ;  /* 0x0001d005000075a7 */ /* 0x0022a400080211ff */
[----:B--2---:R-:W-:Y:S05]  /*7cf0*/  @!P1 NANOSLEEP.SYNCS 0x989680 ;  /* 0x009896800000995d */ /* 0x004fea0003900000 */
[----:B------:R-:W2:Y:S02]  /*7d00*/  @!P1 SYNCS.PHASECHK.TRANS64 P1, [R0+URZ+0x1d0], R5 ;  /* 0x0001d005000095a7 */ /* 0x000ea400080210ff */
[----:B--2---:R-:W-:Y:S05]  /*7d10*/  @!P1 BRA `(.L_x_77) ;  /* 0xfffffffc00f09947 */ /* 0x004fea000383ffff */
[----:B------:R-:W-:Y:S05]  /*7d20*/  BRA `(.L_x_180) ;  /* 0xffffffc0005c7947 */ /* 0x000fea000383ffff */
.L_x_78:
[----:B------:R-:W-:-:S07]  /*7d30*/  MOV R3, UR8 ;  /* 0x0000000800037c02 */ /* 0x000fce0008000f00 */
.L_x_181:
[----:B-1----:R1:W2:Y:S02]  /*7d40*/  SYNCS.PHASECHK.TRANS64.TRYWAIT P0, [R3+URZ+0x210], R0 ;  /* 0x00021000030075a7 */ /* 0x0022a400080011ff */
[----:B--2---:R-:W-:Y:S05]  /*7d50*/  @!P0 NANOSLEEP.SYNCS 0x989680 ;  /* 0x009896800000895d */ /* 0x004fea0003900000 */
[----:B------:R-:W2:Y:S02]  /*7d60*/  @!P0 SYNCS.PHASECHK.TRANS64 P0, [R3+URZ+0x210], R0 ;  /* 0x00021000030085a7 */ /* 0x000ea400080010ff */
[----:B--2---:R-:W-:Y:S05]  /*7d70*/  @!P0 BRA `(.L_x_181) ;  /* 0xfffffffc00f08947 */ /* 0x004fea000383ffff */
[----:B------:R-:W-:Y:S05]  /*7d80*/  BRA `(.L_x_182) ;  /* 0xffffffc000ac7947 */ /* 0x000fea000383ffff */
.L_x_81:
[----:B------:R-:W-:Y:S07]  /*7d90*/  MOV R0, UR7 ;  /* 0x0000000700007c02 */ /* 0x000fee0008000f00 */
.L_x_183:
[----:B-1----:R1:W2:Y:S02]  /*7da0*/  SYNCS.PHASECHK.TRANS64.TRYWAIT P0, [R0+URZ], R3 ;  /* 0x00000003000075a7 */ /* 0x0022a400080011ff */
[----:B--2---:R-:W-:Y:S05]  /*7db0*/  @!P0 NANOSLEEP.SYNCS 0x989680 ;  /* 0x009896800000895d */ /* 0x004fea0003900000 */
[----:B------:R-:W2:Y:S02]  /*7dc0*/  @!P0 SYNCS.PHASECHK.TRANS64 P0, [R0+URZ], R3 ;  /* 0x00000003000085a7 */ /* 0x000ea400080010ff */
[----:B--2---:R-:W-:Y:S05]  /*7dd0*/  @!P0 BRA `(.L_x_183) ;  /* 0xfffffffc00f08947 */ /* 0x004fea000383ffff */
[----:B------:R-:W-:Y:S05]  /*7de0*/  BRA `(.L_x_80) ;  /* 0xffffffc000c87947 */ /* 0x000fea000383ffff */
.L_x_84:
[----:B------:R-:W-:-:S07]  /*7df0*/  MOV R0, UR5 ;  /* 0x0000000500007c02 */ /* 0x000fce0008000f00 */
.L_x_184:
[----:B--2---:R2:W3:Y:S02]  /*7e00*/  SYNCS.PHASECHK.TRANS64.TRYWAIT P0, [R0+URZ], R3 ;  /* 0x00000003000075a7 */ /* 0x0044e400080011ff */
[----:B---3--:R-:W-:Y:S05]  /*7e10*/  @!P0 NANOSLEEP.SYNCS 0x989680 ;  /* 0x009896800000895d */ /* 0x008fea0003900000 */
[----:B------:R-:W3:Y:S02]  /*7e20*/  @!P0 SYNCS.PHASECHK.TRANS64 P0, [R0+URZ], R3 ;  /* 0x00000003000085a7 */ /* 0x000ee400080010ff */
[----:B---3--:R-:W-:Y:S05]  /*7e30*/  @!P0 BRA `(.L_x_184) ;  /* 0xfffffffc00f08947 */ /* 0x008fea000383ffff */
[----:B------:R-:W-:Y:S05]  /*7e40*/  BRA `(.L_x_185) ;  /* 0xffffffc4007c7947 */ /* 0x000fea000383ffff */
.L_x_85:
[----:B------:R-:W-:-:S07]  /*7e50*/  MOV R0, UR5 ;  /* 0x0000000500007c02 */ /* 0x000fce0008000f00 */
.L_x_186:
[----:B-1----:R1:W2:Y:S02]  /*7e60*/  SYNCS.PHASECHK.TRANS64.TRYWAIT P0, [R0+URZ], R3 ;  /* 0x00000003000075a7 */ /* 0x0022a400080011ff */
[----:B--2---:R-:W-:Y:S05]  /*7e70*/  @!P0 NANOSLEEP.SYNCS 0x989680 ;  /* 0x009896800000895d */ /* 0x004fea0003900000 */
[----:B------:R-:W2:Y:S02]  /*7e80*/  @!P0 SYNCS.PHASECHK.TRANS64 P0, [R0+URZ], R3 ;  /* 0x00000003000085a7 */ /* 0x000ea400080010ff */
[----:B--2---:R-:W-:Y:S05]  /*7e90*/  @!P0 BRA `(.L_x_186) ;  /* 0xfffffffc00f08947 */ /* 0x004fea000383ffff */
[----:B------:R-:W-:Y:S05]  /*7ea0*/  BRA `(.L_x_187) ;  /* 0xffffffc400887947 */ /* 0x000fea000383ffff */
.L_x_86:
[----:B------:R-:W-:-:S07]  /*7eb0*/  MOV R0, UR5 ;  /* 0x0000000500007c02 */ /* 0x000fce0008000f00 */
.L_x_188:
[----:B-1----:R1:W2:Y:S02]  /*7ec0*/  SYNCS.PHASECHK.TRANS64.TRYWAIT P0, [R0+URZ], R3 ;  /* 0x00000003000075a7 */ /* 0x0022a400080011ff */
[----:B--2---:R-:W-:Y:S05]  /*7ed0*/  @!P0 NANOSLEEP.SYNCS 0x989680 ;  /* 0x009896800000895d */ /* 0x004fea0003900000 */
[----:B------:R-:W2:Y:S02]  /*7ee0*/  @!P0 SYNCS.PHASECHK.TRANS64 P0, [R0+URZ], R3 ;  /* 0x00000003000085a7 */ /* 0x000ea400080010ff */
[----:B--2---:R-:W-:Y:S05]  /*7ef0*/  @!P0 BRA `(.L_x_188) ;  /* 0xfffffffc00f08947 */ /* 0x004fea000383ffff */
[----:B------:R-:W-:Y:S05]  /*7f00*/  BRA `(.L_x_189) ;  /* 0xffffffc400947947 */ /* 0x000fea000383ffff */
.L_x_87:
[----:B------:R-:W-:-:S07]  /*7f10*/  MOV R0, UR7 ;  /* 0x0000000700007c02 */ /* 0x000fce0008000f00 */
.L_x_190:
[----:B-1----:R1:W2:Y:S02]  /*7f20*/  SYNCS.PHASECHK.TRANS64.TRYWAIT P0, [R0+URZ], R3 ;  /* 0x00000003000075a7 */ /* 0x0022a400080011ff */
[----:B--2---:R-:W-:Y:S05]  /*7f30*/  @!P0 NANOSLEEP.SYNCS 0x989680 ;  /* 0x009896800000895d */ /* 0x004fea0003900000 */
[----:B------:R-:W2:Y:S02]  /*7f40*/  @!P0 SYNCS.PHASECHK.TRANS64 P0, [R0+URZ], R3 ;  /* 0x00000003000085a7 */ /* 0x000ea400080010ff */
[----:B--2---:R-:W-:Y:S05]  /*7f50*/  @!P0 BRA `(.L_x_190) ;  /* 0xfffffffc00f08947 */ /* 0x004fea000383ffff */
[----:B------:R-:W-:Y:S05]  /*7f60*/  BRA `(.L_x_191) ;  /* 0xffffffc400a07947 */ /* 0x000fea000383ffff */
.L_x_92:
[----:B---3--:R3:W1:Y:S02]  /*7f70*/  SYNCS.PHASECHK.TRANS64.TRYWAIT P0, [R0+URZ+0x1d0], R3 ;  /* 0x0001d003000075a7 */ /* 0x00866400080011ff */
[----:B-1----:R-:W-:Y:S05]  /*7f80*/  @!P0 NANOSLEEP.SYNCS 0x989680 ;  /* 0x009896800000895d */ /* 0x002fea0003900000 */
[----:B------:R-:W1:Y:S02]  /*7f90*/  @!P0 SYNCS.PHASECHK.TRANS64 P0, [R0+URZ+0x1d0], R3 ;  /* 0x0001d003000085a7 */ /* 0x000e6400080010ff */
[----:B-1----:R-:W-:Y:S05]  /*7fa0*/  @!P0 BRA `(.L_x_92) ;  /* 0xfffffffc00f08947 */ /* 0x002fea000383ffff */
[----:B------:R-:W-:Y:S05]  /*7fb0*/  BRA `(.L_x_192) ;  /* 0xffffffc8009c7947 */ /* 0x000fea000383ffff */
.L_x_95:
[----:B------:R-:W-:Y:S07]  /*7fc0*/  MOV R0, UR6 ;  /* 0x0000000600007c02 */ /* 0x000fee0008000f00 */
.L_x_193:
[----:B-1----:R1:W3:Y:S02]  /*7fd0*/  SYNCS.PHASECHK.TRANS64.TRYWAIT P0, [R0+URZ+0x1c8], R3 ;  /* 0x0001c803000075a7 */ /* 0x0022e400080011ff */
[----:B---3--:R-:W-:Y:S05]  /*7fe0*/  @!P0 NANOSLEEP.SYNCS 0x989680 ;  /* 0x009896800000895d */ /* 0x008fea0003900000 */
[----:B------:R-:W3:Y:S02]  /*7ff0*/  @!P0 SYNCS.PHASECHK.TRANS64 P0, [R0+URZ+0x1c8], R3 ;  /* 0x0001c803000085a7 */ /* 0x000ee400080010ff */
[----:B---3--:R-:W-:Y:S05]  /*8000*/  @!P0 BRA `(.L_x_193) ;  /* 0xfffffffc00f08947 */ /* 0x008fea000383ffff */
[----:B------:R-:W-:Y:S05]  /*8010*/  BRA `(.L_x_94) ;  /* 0xffffffcc00887947 */ /* 0x000fea000383ffff */
.L_x_98:
[----:B------:R-:W-:Y:S07]  /*8020*/  MOV R3, UR6 ;  /* 0x0000000600037c02 */ /* 0x000fee0008000f00 */
.L_x_194:
[----:B-1----:R1:W2:Y:S02]  /*8030*/  SYNCS.PHASECHK.TRANS64.TRYWAIT P2, [R3+URZ+0x1b8], R26 ;  /* 0x0001b81a030075a7 */ /* 0x0022a400080411ff */
[----:B--2---:R-:W-:Y:S05]  /*8040*/  @!P2 NANOSLEEP.SYNCS 0x989680 ;  /* 0x009896800000a95d */ /* 0x004fea0003900000 */
[----:B------:R-:W2:Y:S02]  /*8050*/  @!P2 SYNCS.PHASECHK.TRANS64 P2, [R3+URZ+0x1b8], R26 ;  /* 0x0001b81a0300a5a7 */ /* 0x000ea400080410ff */
[----:B--2---:R-:W-:Y:S05]  /*8060*/  @!P2 BRA `(.L_x_194) ;  /* 0xfffffffc00f0a947 */ /* 0x004fea000383ffff */
[----:B------:R-:W-:Y:S05]  /*8070*/  BRA `(.L_x_195) ;  /* 0xffffffd0001c7947 */ /* 0x000fea000383ffff */
.L_x_101:
[----:B--2---:R2:W4:Y:S02]  /*8080*/  SYNCS.PHASECHK.TRANS64.TRYWAIT P0, [R0+URZ+0x1d0], R3 ;  /* 0x0001d003000075a7 */ /* 0x00452400080011ff */
[----:B----4-:R-:W-:Y:S05]  /*8090*/  @!P0 NANOSLEEP.SYNCS 0x989680 ;  /* 0x009896800000895d */ /* 0x010fea0003900000 */
[----:B------:R-:W4:Y:S02]  /*80a0*/  @!P0 SYNCS.PHASECHK.TRANS64 P0, [R0+URZ+0x1d0], R3 ;  /* 0x0001d003000085a7 */ /* 0x000f2400080010ff */
[----:B----4-:R-:W-:Y:S05]  /*80b0*/  @!P0 BRA `(.L_x_101) ;  /* 0xfffffffc00f08947 */ /* 0x010fea000383ffff */
[----:B------:R-:W-:Y:S05]  /*80c0*/  BRA `(.L_x_196) ;  /* 0xffffffd400787947 */ /* 0x000fea000383ffff */
.L_x_112:
[----:B-1----:R-:W-:Y:S04]  /*80d0*/  MOV R0, UR43 ;  /* 0x0000002b00007c02 */ /* 0x002fe80008000f00 */
[----:B------:R1:W2:Y:S03]  /*80e0*/  SYNCS.PHASECHK.TRANS64.TRYWAIT P1, [R0+URZ+0x1b0], R3 ;  /* 0x0001b003000075a7 */ /* 0x0002a600080211ff */
[----:B--2---:R-:W-:Y:S05]  /*80f0*/  @!P1 NANOSLEEP.SYNCS 0x989680 ;  /* 0x009896800000995d */ /* 0x004fea0003900000 */
[----:B------:R-:W2:Y:S02]  /*8100*/  @!P1 SYNCS.PHASECHK.TRANS64 P1, [R0+URZ+0x1b0], R3 ;  /* 0x0001b003000095a7 */ /* 0x000ea400080210ff */
[----:B--2---:R-:W-:Y:S05]  /*8110*/  @!P1 BRA `(.L_x_112) ;  /* 0xfffffffc00ec9947 */ /* 0x004fea000383ffff */
[----:B------:R-:W-:Y:S05]  /*8120*/  BRA `(.L_x_111) ;  /* 0xffffffe0006c7947 */ /* 0x000fea000383ffff */
.L_x_114:
[----:B-1----:R1:W4:Y:S02]  /*8130*/  SYNCS.PHASECHK.TRANS64.TRYWAIT P1, [R92+URZ+0x1f0], R7 ;  /* 0x0001f0075c0075a7 */ /* 0x00232400080211ff */
[----:B----4-:R-:W-:Y:S05]  /*8140*/  @!P1 NANOSLEEP.SYNCS 0x989680 ;  /* 0x009896800000995d */ /* 0x010fea0003900000 */
[----:B------:R-:W4:Y:S02]  /*8150*/  @!P1 SYNCS.PHASECHK.TRANS64 P1, [R92+URZ+0x1f0], R7 ;  /* 0x0001f0075c0095a7 */ /* 0x000f2400080210ff */
[----:B----4-:R-:W-:Y:S05]  /*8160*/  @!P1 BRA `(.L_x_114) ;  /* 0xfffffffc00f09947 */ /* 0x010fea000383ffff */
[----:B------:R-:W-:Y:S05]  /*8170*/  BRA `(.L_x_113) ;  /* 0xffffffe000a87947 */ /* 0x000fea000383ffff */
        .weak           $__internal_0_$__cuda_sm10x_tcgen05_guardrail_trap_col_being_dealloced_not_returned_by_alloc
        .type           $__internal_0_$__cuda_sm10x_tcgen05_guardrail_trap_col_being_dealloced_not_returned_by_alloc,@function
        .size           $__internal_0_$__cuda_sm10x_tcgen05_guardrail_trap_col_being_dealloced_not_returned_by_alloc,($__internal_1_$__cuda_sm10x_tcgen05_guardrail_trap_phase_invalid_during_alloc - $__internal_0_$__cuda_sm10x_tcgen05_guardrail_trap_col_being_dealloced_not_returned_by_alloc)
$__internal_0_$__cuda_sm10x_tcgen05_guardrail_trap_col_being_dealloced_not_returned_by_alloc:
[----:B------:R-:W-:Y:S05]  /*8180*/  BPT.TRAP 0x1 ;  /* 0x000000040000795c */ /* 0x000fea0000300000 */
[----:B------:R-:W-:-:S04]  /*8190*/  HFMA2 R3, -RZ, RZ, 0, 0 ;  /* 0x00000000ff037431 */ /* 0x000fc800000001ff */
[----:B------:R-:W-:Y:S05]  /*81a0*/  RET.REL.NODEC R2 `(_ZN7cutlass13device_kernelINS_4gemm6kernel13GemmUniversalIN4cute5tupleIJiiiiEEENS1_10collective13CollectiveMmaINS1_35MainloopSm100TmaUmmaWarpSpecializedILi27ELi2ELi4ENS5_IJNS4_1CILi1EEESB_SB_EEEEENS5_IJNSA_ILi64EEESE_SE_EEENS_12float_e4m3_tENS5_IJSB_llEEESG_SH_NS4_8TiledMMAINS4_8MMA_AtomIJNS4_10MMA_TraitsINS4_19SM100_MMA_F8F6F4_SSEJSG_SG_fSE_SE_NS4_17integral_constantINS4_4UMMA5MajorELSO_1EEESP_NSM_INSN_7ScaleInELSQ_0EEESR_EEEEEENS4_6LayoutISC_NS5_IJNSA_ILi0EEESV_SV_EEEEENS5_IJNS4_10UnderscoreESY_SY_EEEEENS4_13SM90_TMA_LOADENS4_14ComposedLayoutINS4_7SwizzleILi2ELi4ELi3EEENS4_18smem_ptr_flag_bitsILi8EEENSU_INS5_IJSE_NSA_ILi8EEEEEENS5_IJSB_SE_EEEEEEEvNS4_8identityES11_S1B_vS1C_EENS_8epilogue10collective18CollectiveEpilogueINS1E_23Sm100TmaWarpSpecializedILi1ELi1ELi32ELb0ELb0EEEJSF_NS5_IJNSU_ISE_SB_EES1J_EEESG_NS5_IJlSB_lEEESG_S1L_NS1E_6fusion15FusionCallbacksIS1I_NS1M_17LinearCombinationISG_fSG_fLNS_15FloatRoundStyleE2EEESF_S1K_JEEENS4_5SM1004TMEM4LOAD26SM100_TMEM_LOAD_16dp32b32xES11_NS12_IS14_S16_NSU_INS5_IJS17_SE_EEENS5_IJSE_SB_EEEEEEENS4_39AutoVectorizingCopyWithAssumedAlignmentILi128EEENS4_14SM90_TMA_STOREES1Z_S21_S21_EEEvvEEEEvNT_6ParamsE) ;  /* 0xffffff7c02947950 */ /* 0x000fea0003c3ffff */
        .weak           $__internal_1_$__cuda_sm10x_tcgen05_guardrail_trap_phase_invalid_during_alloc
        .type           $__internal_1_$__cuda_sm10x_tcgen05_guardrail_trap_phase_invalid_during_alloc,@function
        .size           $__internal_1_$__cuda_sm10x_tcgen05_guardrail_trap_phase_invalid_during_alloc,($__internal_2_$__cuda_sm10x_tcgen05_guardrail_trap_unallocated_columns_being_dealloced - $__internal_1_$__cuda_sm10x_tcgen05_guardrail_trap_phase_invalid_during_alloc)
$__internal_1_$__cuda_sm10x_tcgen05_guardrail_trap_phase_invalid_during_alloc:
[----:B------:R-:W-:Y:S05]  /*81b0*/  BPT.TRAP 0x1 ;  /* 0x000000040000795c */ /* 0x000fea0000300000 */
[----:B------:R-:W-:-:S04]  /*81c0*/  MOV R3, 0x0 ;  /* 0x0000000000037802 */ /* 0x000fc80000000f00 */
[----:B------:R-:W-:Y:S05]  /*81d0*/  RET.REL.NODEC R2 `(_ZN7cutlass13device_kernelINS_4gemm6kernel13GemmUniversalIN4cute5tupleIJiiiiEEENS1_10collective13CollectiveMmaINS1_35MainloopSm100TmaUmmaWarpSpecializedILi27ELi2ELi4ENS5_IJNS4_1CILi1EEESB_SB_EEEEENS5_IJNSA_ILi64EEESE_SE_EEENS_12float_e4m3_tENS5_IJSB_llEEESG_SH_NS4_8TiledMMAINS4_8MMA_AtomIJNS4_10MMA_TraitsINS4_19SM100_MMA_F8F6F4_SSEJSG_SG_fSE_SE_NS4_17integral_constantINS4_4UMMA5MajorELSO_1EEESP_NSM_INSN_7ScaleInELSQ_0EEESR_EEEEEENS4_6LayoutISC_NS5_IJNSA_ILi0EEESV_SV_EEEEENS5_IJNS4_10UnderscoreESY_SY_EEEEENS4_13SM90_TMA_LOADENS4_14ComposedLayoutINS4_7SwizzleILi2ELi4ELi3EEENS4_18smem_ptr_flag_bitsILi8EEENSU_INS5_IJSE_NSA_ILi8EEEEEENS5_IJSB_SE_EEEEEEEvNS4_8identityES11_S1B_vS1C_EENS_8epilogue10collective18CollectiveEpilogueINS1E_23Sm100TmaWarpSpecializedILi1ELi1ELi32ELb0ELb0EEEJSF_NS5_IJNSU_ISE_SB_EES1J_EEESG_NS5_IJlSB_lEEESG_S1L_NS1E_6fusion15FusionCallbacksIS1I_NS1M_17LinearCombinationISG_fSG_fLNS_15FloatRoundStyleE2EEESF_S1K_JEEENS4_5SM1004TMEM4LOAD26SM100_TMEM_LOAD_16dp32b32xES11_NS12_IS14_S16_NSU_INS5_IJS17_SE_EEENS5_IJSE_SB_EEEEEEENS4_39AutoVectorizingCopyWithAssumedAlignmentILi128EEENS4_14SM90_TMA_STOREES1Z_S21_S21_EEEvvEEEEvNT_6ParamsE) ;  /* 0xffffff7c02887950 */ /* 0x000fea0003c3ffff */
        .weak           $__internal_2_$__cuda_sm10x_tcgen05_guardrail_trap_unallocated_columns_being_dealloced
        .type           $__internal_2_$__cuda_sm10x_tcgen05_guardrail_trap_unallocated_columns_being_dealloced,@function
        .size           $__internal_2_$__cuda_sm10x_tcgen05_guardrail_trap_unallocated_columns_being_dealloced,(.L_x_198 - $__internal_2_$__cuda_sm10x_tcgen05_guardrail_trap_unallocated_columns_being_dealloced)
$__internal_2_$__cuda_sm10x_tcgen05_guardrail_trap_unallocated_columns_being_dealloced:
[----:B------:R-:W-:Y:S05]  /*81e0*/  BPT.TRAP 0x1 ;  /* 0x000000040000795c */ /* 0x000fea0000300000 */
[----:B------:R-:W-:-:S04]  /*81f0*/  HFMA2 R3, -RZ, RZ, 0, 0 ;  /* 0x00000000ff037431 */ /* 0x000fc800000001ff */
[----:B------:R-:W-:Y:S05]  /*8200*/  RET.REL.NODEC R2 `(_ZN7cutlass13device_kernelINS_4gemm6kernel13GemmUniversalIN4cute5tupleIJiiiiEEENS1_10collective13CollectiveMmaINS1_35MainloopSm100TmaUmmaWarpSpecializedILi27ELi2ELi4ENS5_IJNS4_1CILi1EEESB_SB_EEEEENS5_IJNSA_ILi64EEESE_SE_EEENS_12float_e4m3_tENS5_IJSB_llEEESG_SH_NS4_8TiledMMAINS4_8MMA_AtomIJNS4_10MMA_TraitsINS4_19SM100_MMA_F8F6F4_SSEJSG_SG_fSE_SE_NS4_17integral_constantINS4_4UMMA5MajorELSO_1EEESP_NSM_INSN_7ScaleInELSQ_0EEESR_EEEEEENS4_6LayoutISC_NS5_IJNSA_ILi0EEESV_SV_EEEEENS5_IJNS4_10UnderscoreESY_SY_EEEEENS4_13SM90_TMA_LOADENS4_14ComposedLayoutINS4_7SwizzleILi2ELi4ELi3EEENS4_18smem_ptr_flag_bitsILi8EEENSU_INS5_IJSE_NSA_ILi8EEEEEENS5_IJSB_SE_EEEEEEEvNS4_8identityES11_S1B_vS1C_EENS_8epilogue10collective18CollectiveEpilogueINS1E_23Sm100TmaWarpSpecializedILi1ELi1ELi32ELb0ELb0EEEJSF_NS5_IJNSU_ISE_SB_EES1J_EEESG_NS5_IJlSB_lEEESG_S1L_NS1E_6fusion15FusionCallbacksIS1I_NS1M_17LinearCombinationISG_fSG_fLNS_15FloatRoundStyleE2EEESF_S1K_JEEENS4_5SM1004TMEM4LOAD26SM100_TMEM_LOAD_16dp32b32xES11_NS12_IS14_S16_NSU_INS5_IJS17_SE_EEENS5_IJSE_SB_EEEEEEENS4_39AutoVectorizingCopyWithAssumedAlignmentILi128EEENS4_14SM90_TMA_STOREES1Z_S21_S21_EEEvvEEEEvNT_6ParamsE) ;  /* 0xffffff7c027c7950 */ /* 0x000fea0003c3ffff */
.L_x_197:
[----:B------:R-:W-:-:S00]  /*8210*/  BRA `(.L_x_197) ;  /* 0xfffffffc00fc7947 */ /* 0x000fc0000383ffff */
[----:B------:R-:W-:-:S00]  /*8220*/  NOP ;  /* 0x0000000000007918 */ /* 0x000fc00000000000 */
        /* <DEDUP_REMOVED lines=13> */
.L_x_198:


//--------------------- .nv.global.init           --------------------------
	.section	.nv.global.init,"aw",@progbits
.nv.global.init:
	.type		$str$27,@object
	.size		$str$27,($str$28 - $str$27)
$str$27:
        /*0000*/ 	.byte	0x28, 0x61, 0x64, 0x64, 0x72, 0x65, 0x73, 0x73, 0x20, 0x26, 0x20, 0x6d, 0x61, 0x73, 0x6b, 0x29
        /*0010*/ 	.byte	0x20, 0x3d, 0x3d, 0x20, 0x30, 0x00
	.type		$str$28,@object
	.size		$str$28,($str$26 - $str$28)
$str$28:
        /*0016*/ 	.byte	0x2f, 0x74, 0x6d, 0x70, 0x2f, 0x63, 0x75, 0x74, 0x6c, 0x61, 0x73, 0x73, 0x5f, 0x73, 0x77, 0x65
        /*0026*/ 	.byte	0x65, 0x70, 0x5f, 0x73, 0x72, 0x63, 0x2f, 0x69, 0x6e, 0x63, 0x6c, 0x75, 0x64, 0x65, 0x2f, 0x63
        /*0036*/ 	.byte	0x75, 0x74, 0x65, 0x2f, 0x70, 0x6f, 0x69, 0x6e, 0x74, 0x65, 0x72, 0x5f, 0x66, 0x6c, 0x61, 0x67
        /*0046*/ 	.byte	0x67, 0x65, 0x64, 0x2e, 0x68, 0x70, 0x70, 0x00
	.type		$str$26,@object
	.size		$str$26,($str$25 - $str$26)
$str$26:
        /*004e*/ 	.byte	0x2f, 0x74, 0x6d, 0x70, 0x2f, 0x63, 0x75, 0x74, 0x6c, 0x61, 0x73, 0x73, 0x5f, 0x73, 0x77, 0x65
        /*005e*/ 	.byte	0x65, 0x70, 0x5f, 0x73, 0x72, 0x63, 0x2f, 0x69, 0x6e, 0x63, 0x6c, 0x75, 0x64, 0x65, 0x2f, 0x63
        /*006e*/ 	.byte	0x75, 0x74, 0x65, 0x2f, 0x61, 0x74, 0x6f, 0x6d, 0x2f, 0x63, 0x6f, 0x70, 0x79, 0x5f, 0x74, 0x72
        /*007e*/ 	.byte	0x61, 0x69, 0x74, 0x73, 0x5f, 0x73, 0x6d, 0x31, 0x30, 0x30, 0x2e, 0x68, 0x70, 0x70, 0x00
	.type		$str$25,@object
	.size		$str$25,(__unnamed_1 - $str$25)
$str$25:
        /*008d*/ 	.byte	0x28, 0x28, 0x75, 0x69, 0x6e, 0x74, 0x33, 0x32, 0x5f, 0x74, 0x28, 0x74, 0x68, 0x72, 0x65, 0x61
        /*009d*/ 	.byte	0x64, 0x49, 0x64, 0x78, 0x2e, 0x78, 0x29, 0x20, 0x2f, 0x20, 0x33, 0x32, 0x29, 0x20, 0x25, 0x20
        /*00ad*/ 	.byte	0x34, 0x29, 0x20, 0x3d, 0x3d, 0x20, 0x28, 0x28, 0x28, 0x74, 0x6d, 0x65, 0x6d, 0x5f, 0x61, 0x64
        /*00bd*/ 	.byte	0x64, 0x72, 0x20, 0x3e, 0x3e, 0x20, 0x31, 0x36, 0x29, 0x20, 0x2f, 0x20, 0x33, 0x32, 0x29, 0x20
        /*00cd*/ 	.byte	0x25, 0x20, 0x34, 0x29, 0x00
	.type		__unnamed_1,@object
	.size		__unnamed_1,(__unnamed_2 - __unnamed_1)
__unnamed_1:
        /*00d2*/ 	.byte	0x61, 0x75, 0x74, 0x6f, 0x20, 0x63, 0x75, 0x74, 0x65, 0x3a, 0x3a, 0x61, 0x73, 0x5f, 0x70, 0x6f
        /* <DEDUP_REMOVED lines=24> */
        /*0262*/ 	.byte	0x3c, 0x34, 0x30, 0x39, 0x36, 0x3e, 0x3e, 0x3e, 0x3e, 0x5d, 0x00
	.type		__unnamed_2,@object
	.size		__unnamed_2,(.L_2 - __unnamed_2)
__unnamed_2:
        /* <DEDUP_REMOVED lines=40> */
        /*04ed*/ 	.byte	0x74, 0x65, 0x3a, 0x3a, 0x43, 0x3c, 0x30, 0x3e, 0x3e, 0x3e, 0x3e, 0x5d, 0x00
.L_2:


//--------------------- .nv.shared._ZN7cutlass13device_kernelINS_4gemm6kernel13GemmUniversalIN4cute5tupleIJiiiiEEENS1_10collective13CollectiveMmaINS1_35MainloopSm100TmaUmmaWarpSpecializedILi27ELi2ELi4ENS5_IJNS4_1CILi1EEESB_SB_EEEEENS5_IJNSA_ILi64EEESE_SE_EEENS_12float_e4m3_tENS5_IJSB_llEEESG_SH_NS4_8TiledMMAINS4_8MMA_AtomIJNS4_10MMA_TraitsINS4_19SM100_MMA_F8F6F4_SSEJSG_SG_fSE_SE_NS4_17integral_constantINS4_4UMMA5MajorELSO_1EEESP_NSM_INSN_7ScaleInELSQ_0EEESR_EEEEEENS4_6LayoutISC_NS5_IJNSA_ILi0EEESV_SV_EEEEENS5_IJNS4_10UnderscoreESY_SY_EEEEENS4_13SM90_TMA_LOADENS4_14ComposedLayoutINS4_7SwizzleILi2ELi4ELi3EEENS4_18smem_ptr_flag_bitsILi8EEENSU_INS5_IJSE_NSA_ILi8EEEEEENS5_IJSB_SE_EEEEEEEvNS4_8identityES11_S1B_vS1C_EENS_8epilogue10collective18CollectiveEpilogueINS1E_23Sm100TmaWarpSpecializedILi1ELi1ELi32ELb0ELb0EEEJSF_NS5_IJNSU_ISE_SB_EES1J_EEESG_NS5_IJlSB_lEEESG_S1L_NS1E_6fusion15FusionCallbacksIS1I_NS1M_17LinearCombinationISG_fSG_fLNS_15FloatRoundStyleE2EEESF_S1K_JEEENS4_5SM1004TMEM4LOAD26SM100_TMEM_LOAD_16dp32b32xES11_NS12_IS14_S16_NSU_INS5_IJS17_SE_EEENS5_IJSE_SB_EEEEEEENS4_39AutoVectorizingCopyWithAssumedAlignmentILi128EEENS4_14SM90_TMA_STOREES1Z_S21_S21_EEEvvEEEEvNT_6ParamsE --------------------------
	.section	.nv.shared._ZN7cutlass13device_kernelINS_4gemm6kernel13GemmUniversalIN4cute5tupleIJiiiiEEENS1_10collective13CollectiveMmaINS1_35MainloopSm100TmaUmmaWarpSpecializedILi27ELi2ELi4ENS5_IJNS4_1CILi1EEESB_SB_EEEEENS5_IJNSA_ILi64EEESE_SE_EEENS_12float_e4m3_tENS5_IJSB_llEEESG_SH_NS4_8TiledMMAINS4_8MMA_AtomIJNS4_10MMA_TraitsINS4_19SM100_MMA_F8F6F4_SSEJSG_SG_fSE_SE_NS4_17integral_constantINS4_4UMMA5MajorELSO_1EEESP_NSM_INSN_7ScaleInELSQ_0EEESR_EEEEEENS4_6LayoutISC_NS5_IJNSA_ILi0EEESV_SV_EEEEENS5_IJNS4_10UnderscoreESY_SY_EEEEENS4_13SM90_TMA_LOADENS4_14ComposedLayoutINS4_7SwizzleILi2ELi4ELi3EEENS4_18smem_ptr_flag_bitsILi8EEENSU_INS5_IJSE_NSA_ILi8EEEEEENS5_IJSB_SE_EEEEEEEvNS4_8identityES11_S1B_vS1C_EENS_8epilogue10collective18CollectiveEpilogueINS1E_23Sm100TmaWarpSpecializedILi1ELi1ELi32ELb0ELb0EEEJSF_NS5_IJNSU_ISE_SB_EES1J_EEESG_NS5_IJlSB_lEEESG_S1L_NS1E_6fusion15FusionCallbacksIS1I_NS1M_17LinearCombinationISG_fSG_fLNS_15FloatRoundStyleE2EEESF_S1K_JEEENS4_5SM1004TMEM4LOAD26SM100_TMEM_LOAD_16dp32b32xES11_NS12_IS14_S16_NSU_INS5_IJS17_SE_EEENS5_IJSE_SB_EEEEEEENS4_39AutoVectorizingCopyWithAssumedAlignmentILi128EEENS4_14SM90_TMA_STOREES1Z_S21_S21_EEEvvEEEEvNT_6ParamsE,"aw",@nobits
	.sectionflags	@""
	.align	16
	.zero		1024


//--------------------- .nv.shared.reserved.0     --------------------------
	.section	.nv.shared.reserved.0,"aw",@nobits
	.weak		__nv_reservedSMEM_offset_0_alias
	.size		__nv_reservedSMEM_offset_0_alias, 0, 64
	.other		__nv_reservedSMEM_offset_0_alias,@"STO_CUDA_RESERVED_SHARED STV_DEFAULT"
__nv_reservedSMEM_offset_0_alias:
	.zero		0
.nv.shared.reserved.0:
	.zero		64
	.weak		__nv_reservedSMEM_tcgen05_partition
	.type		__nv_reservedSMEM_tcgen05_partition,@object
	.size		__nv_reservedSMEM_tcgen05_partition,(.L_0 - __nv_reservedSMEM_tcgen05_partition)
__nv_reservedSMEM_tcgen05_partition:
	.zero		32
.L_0:


//--------------------- .nv.global                --------------------------
	.section	.nv.global,"aw",@nobits
.nv.global:
	.type		_ZN40_INTERNAL_b35ef8d1_4_k_cu_c413073a_278114cute1_E,@object
	.size		_ZN40_INTERNAL_b35ef8d1_4_k_cu_c413073a_278114cute1_E,(_ZN40_INTERNAL_b35ef8d1_4_k_cu_c413073a_278114cuda3std3__45__cpo6cbeginE - _ZN40_INTERNAL_b35ef8d1_4_k_cu_c413073a_278114cute1_E)
_ZN40_INTERNAL_b35ef8d1_4_k_cu_c413073a_278114cute1_E:
	.zero		1
	.type		_ZN40_INTERNAL_b35ef8d1_4_k_cu_c413073a_278114cuda3std3__45__cpo6cbeginE,@object
	.size		_ZN40_INTERNAL_b35ef8d1_4_k_cu_c413073a_278114cuda3std3__45__cpo6cbeginE,(_ZN40_INTERNAL_b35ef8d1_4_k_cu_c413073a_278114cuda3std3__48in_placeE - _ZN40_INTERNAL_b35ef8d1_4_k_cu_c413073a_278114cuda3std3__45__cpo6cbeginE)
_ZN40_INTERNAL_b35ef8d1_4_k_cu_c413073a_278114cuda3std3__45__cpo6cbeginE:
	.zero		1
	.type		_ZN40_INTERNAL_b35ef8d1_4_k_cu_c413073a_278114cuda3std3__48in_placeE,@object
	.size		_ZN40_INTERNAL_b35ef8d1_4_k_cu_c413073a_278114cuda3std3__48in_placeE,(_ZN40_INTERNAL_b35ef8d1_4_k_cu_c413073a_278114cuda3std6ranges3__45__cpo9iter_moveE - _ZN40_INTERNAL_b35ef8d1_4_k_cu_c413073a_278114cuda3std3__48in_placeE)
_ZN40_INTERNAL_b35ef8d1_4_k_cu_c413073a_278114cuda3std3__48in_placeE:
	.zero		1
	.type		_ZN40_INTERNAL_b35ef8d1_4_k_cu_c413073a_278114cuda3std6ranges3__45__cpo9iter_moveE,@object
	.size		_ZN40_INTERNAL_b35ef8d1_4_k_cu_c413073a_278114cuda3std6ranges3__45__cpo9iter_moveE,(_ZN40_INTERNAL_b35ef8d1_4_k_cu_c413073a_278114cuda3std3__45__cpo5beginE - _ZN40_INTERNAL_b35ef8d1_4_k_cu_c413073a_278114cuda3std6ranges3__45__cpo9iter_moveE)
_ZN40_INTERNAL_b35ef8d1_4_k_cu_c413073a_278114cuda3std6ranges3__45__cpo9iter_moveE:
	.zero		1
	.type		_ZN40_INTERNAL_b35ef8d1_4_k_cu_c413073a_278114cuda3std3__45__cpo5beginE,@object
	.size		_ZN40_INTERNAL_b35ef8d1_4_k_cu_c413073a_278114cuda3std3__45__cpo5beginE,(_ZN40_INTERNAL_b35ef8d1_4_k_cu_c413073a_278114cuda3std3__442_GLOBAL__N__b35ef8d1_4_k_cu_c413073a_278116ignoreE - _ZN40_INTERNAL_b35ef8d1_4_k_cu_c413073a_278114cuda3std3__45__cpo5beginE)
_ZN40_INTERNAL_b35ef8d1_4_k_cu_c413073a_278114cuda3std3__45__cpo5beginE:
	.zero		1
	.type		_ZN40_INTERNAL_b35ef8d1_4_k_cu_c413073a_278114cuda3std3__442_GLOBAL__N__b35ef8d1_4_k_cu_c413073a_278116ignoreE,@object
	.size		_ZN40_INTERNAL_b35ef8d1_4_k_cu_c413073a_278114cuda3std3__442_GLOBAL__N__b35ef8d1_4_k_cu_c413073a_278116ignoreE,(_ZN40_INTERNAL_b35ef8d1_4_k_cu_c413073a_278114cute7productE - _ZN40_INTERNAL_b35ef8d1_4_k_cu_c413073a_278114cuda3std3__442_GLOBAL__N__b35ef8d1_4_k_cu_c413073a_278116ignoreE)
_ZN40_INTERNAL_b35ef8d1_4_k_cu_c413073a_278114cuda3std3__442_GLOBAL__N__b35ef8d1_4_k_cu_c413073a_278116ignoreE:
	.zero		1
	.type		_ZN40_INTERNAL_b35ef8d1_4_k_cu_c413073a_278114cute7productE,@object
	.size		_ZN40_INTERNAL_b35ef8d1_4_k_cu_c413073a_278114cute7productE,(_ZN40_INTERNAL_b35ef8d1_4_k_cu_c413073a_278114cuda3std3__45__cpo3endE - _ZN40_INTERNAL_b35ef8d1_4_k_cu_c413073a_278114cute7productE)
_ZN40_INTERNAL_b35ef8d1_4_k_cu_c413073a_278114cute7productE:
	.zero		1
	.type		_ZN40_INTERNAL_b35ef8d1_4_k_cu_c413073a_278114cuda3std3__45__cpo3endE,@object
	.size		_ZN40_INTERNAL_b35ef8d1_4_k_cu_c413073a_278114cuda3std3__45__cpo3endE,(_ZN40_INTERNAL_b35ef8d1_4_k_cu_c413073a_278114cuda3std3__419piecewise_constructE - _ZN40_INTERNAL_b35ef8d1_4_k_cu_c413073a_278114cuda3std3__45__cpo3endE)
_ZN40_INTERNAL_b35ef8d1_4_k_cu_c413073a_278114cuda3std3__45__cpo3endE:
	.zero		1
	.type		_ZN40_INTERNAL_b35ef8d1_4_k_cu_c413073a_278114cuda3std3__419piecewise_constructE,@object
	.size		_ZN40_INTERNAL_b35ef8d1_4_k_cu_c413073a_278114cuda3std3__419piecewise_constructE,(_ZN40_INTERNAL_b35ef8d1_4_k_cu_c413073a_278114cuda3std3__45__cpo4cendE - _ZN40_INTERNAL_b35ef8d1_4_k_cu_c413073a_278114cuda3std3__419piecewise_constructE)
_ZN40_INTERNAL_b35ef8d1_4_k_cu_c413073a_278114cuda3std3__419piecewise_constructE:
	.zero		1
	.type		_ZN40_INTERNAL_b35ef8d1_4_k_cu_c413073a_278114cuda3std3__45__cpo4cendE,@object
	.size		_ZN40_INTERNAL_b35ef8d1_4_k_cu_c413073a_278114cuda3std3__45__cpo4cendE,(_ZN40_INTERNAL_b35ef8d1_4_k_cu_c413073a_278114cuda3std6ranges3__45__cpo4swapE - _ZN40_INTERNAL_b35ef8d1_4_k_cu_c413073a_278114cuda3std3__45__cpo4cendE)
_ZN40_INTERNAL_b35ef8d1_4_k_cu_c413073a_278114cuda3std3__45__cpo4cendE:
	.zero		1
	.type		_ZN40_INTERNAL_b35ef8d1_4_k_cu_c413073a_278114cuda3std6ranges3__45__cpo4swapE,@object
	.size		_ZN40_INTERNAL_b35ef8d1_4_k_cu_c413073a_278114cuda3std6ranges3__45__cpo4swapE,(.L_10 - _ZN40_INTERNAL_b35ef8d1_4_k_cu_c413073a_278114cuda3std6ranges3__45__cpo4swapE)
_ZN40_INTERNAL_b35ef8d1_4_k_cu_c413073a_278114cuda3std6ranges3__45__cpo4swapE:
	.zero		1
.L_10:


//--------------------- .nv.constant0._ZN7cutlass13device_kernelINS_4gemm6kernel13GemmUniversalIN4cute5tupleIJiiiiEEENS1_10collective13CollectiveMmaINS1_35MainloopSm100TmaUmmaWarpSpecializedILi27ELi2ELi4ENS5_IJNS4_1CILi1EEESB_SB_EEEEENS5_IJNSA_ILi64EEESE_SE_EEENS_12float_e4m3_tENS5_IJSB_llEEESG_SH_NS4_8TiledMMAINS4_8MMA_AtomIJNS4_10MMA_TraitsINS4_19SM100_MMA_F8F6F4_SSEJSG_SG_fSE_SE_NS4_17integral_constantINS4_4UMMA5MajorELSO_1EEESP_NSM_INSN_7ScaleInELSQ_0EEESR_EEEEEENS4_6LayoutISC_NS5_IJNSA_ILi0EEESV_SV_EEEEENS5_IJNS4_10UnderscoreESY_SY_EEEEENS4_13SM90_TMA_LOADENS4_14ComposedLayoutINS4_7SwizzleILi2ELi4ELi3EEENS4_18smem_ptr_flag_bitsILi8EEENSU_INS5_IJSE_NSA_ILi8EEEEEENS5_IJSB_SE_EEEEEEEvNS4_8identityES11_S1B_vS1C_EENS_8epilogue10collective18CollectiveEpilogueINS1E_23Sm100TmaWarpSpecializedILi1ELi1ELi32ELb0ELb0EEEJSF_NS5_IJNSU_ISE_SB_EES1J_EEESG_NS5_IJlSB_lEEESG_S1L_NS1E_6fusion15FusionCallbacksIS1I_NS1M_17LinearCombinationISG_fSG_fLNS_15FloatRoundStyleE2EEESF_S1K_JEEENS4_5SM1004TMEM4LOAD26SM100_TMEM_LOAD_16dp32b32xES11_NS12_IS14_S16_NSU_INS5_IJS17_SE_EEENS5_IJSE_SB_EEEEEEENS4_39AutoVectorizingCopyWithAssumedAlignmentILi128EEENS4_14SM90_TMA_STOREES1Z_S21_S21_EEEvvEEEEvNT_6ParamsE --------------------------
	.section	.nv.constant0._ZN7cutlass13device_kernelINS_4gemm6kernel13GemmUniversalIN4cute5tupleIJiiiiEEENS1_10collective13CollectiveMmaINS1_35MainloopSm100TmaUmmaWarpSpecializedILi27ELi2ELi4ENS5_IJNS4_1CILi1EEESB_SB_EEEEENS5_IJNSA_ILi64EEESE_SE_EEENS_12float_e4m3_tENS5_IJSB_llEEESG_SH_NS4_8TiledMMAINS4_8MMA_AtomIJNS4_10MMA_TraitsINS4_19SM100_MMA_F8F6F4_SSEJSG_SG_fSE_SE_NS4_17integral_constantINS4_4UMMA5MajorELSO_1EEESP_NSM_INSN_7ScaleInELSQ_0EEESR_EEEEEENS4_6LayoutISC_NS5_IJNSA_ILi0EEESV_SV_EEEEENS5_IJNS4_10UnderscoreESY_SY_EEEEENS4_13SM90_TMA_LOADENS4_14ComposedLayoutINS4_7SwizzleILi2ELi4ELi3EEENS4_18smem_ptr_flag_bitsILi8EEENSU_INS5_IJSE_NSA_ILi8EEEEEENS5_IJSB_SE_EEEEEEEvNS4_8identityES11_S1B_vS1C_EENS_8epilogue10collective18CollectiveEpilogueINS1E_23Sm100TmaWarpSpecializedILi1ELi1ELi32ELb0ELb0EEEJSF_NS5_IJNSU_ISE_SB_EES1J_EEESG_NS5_IJlSB_lEEESG_S1L_NS1E_6fusion15FusionCallbacksIS1I_NS1M_17LinearCombinationISG_fSG_fLNS_15FloatRoundStyleE2EEESF_S1K_JEEENS4_5SM1004TMEM4LOAD26SM100_TMEM_LOAD_16dp32b32xES11_NS12_IS14_S16_NSU_INS5_IJS17_SE_EEENS5_IJSE_SB_EEEEEEENS4_39AutoVectorizingCopyWithAssumedAlignmentILi128EEENS4_14SM90_TMA_STOREES1Z_S21_S21_EEEvvEEEEvNT_6ParamsE,"a",@progbits
	.sectionflags	@""
	.align	4
.nv.constant0._ZN7cutlass13device_kernelINS_4gemm6kernel13GemmUniversalIN4cute5tupleIJiiiiEEENS1_10collective13CollectiveMmaINS1_35MainloopSm100TmaUmmaWarpSpecializedILi27ELi2ELi4ENS5_IJNS4_1CILi1EEESB_SB_EEEEENS5_IJNSA_ILi64EEESE_SE_EEENS_12float_e4m3_tENS5_IJSB_llEEESG_SH_NS4_8TiledMMAINS4_8MMA_AtomIJNS4_10MMA_TraitsINS4_19SM100_MMA_F8F6F4_SSEJSG_SG_fSE_SE_NS4_17integral_constantINS4_4UMMA5MajorELSO_1EEESP_NSM_INSN_7ScaleInELSQ_0EEESR_EEEEEENS4_6LayoutISC_NS5_IJNSA_ILi0EEESV_SV_EEEEENS5_IJNS4_10UnderscoreESY_SY_EEEEENS4_13SM90_TMA_LOADENS4_14ComposedLayoutINS4_7SwizzleILi2ELi4ELi3EEENS4_18smem_ptr_flag_bitsILi8EEENSU_INS5_IJSE_NSA_ILi8EEEEEENS5_IJSB_SE_EEEEEEEvNS4_8identityES11_S1B_vS1C_EENS_8epilogue10collective18CollectiveEpilogueINS1E_23Sm100TmaWarpSpecializedILi1ELi1ELi32ELb0ELb0EEEJSF_NS5_IJNSU_ISE_SB_EES1J_EEESG_NS5_IJlSB_lEEESG_S1L_NS1E_6fusion15FusionCallbacksIS1I_NS1M_17LinearCombinationISG_fSG_fLNS_15FloatRoundStyleE2EEESF_S1K_JEEENS4_5SM1004TMEM4LOAD26SM100_TMEM_LOAD_16dp32b32xES11_NS12_IS14_S16_NSU_INS5_IJS17_SE_EEENS5_IJSE_SB_EEEEEEENS4_39AutoVectorizingCopyWithAssumedAlignmentILi128EEENS4_14SM90_TMA_STOREES1Z_S21_S21_EEEvvEEEEvNT_6ParamsE:
	.zero		2944


//--------------------- SYMBOLS --------------------------

	.type		.nv.reservedSmem.offset0,@object
	.size		.nv.reservedSmem.offset0,0x4
	.type		.nv.reservedSmem.cap,@object
	.size		.nv.reservedSmem.cap,0x4
	.type		__assertfail,@function
